//
// Generated by NVIDIA NVVM Compiler
//
// Compiler Build ID: CL-36424714
// Cuda compilation tools, release 13.0, V13.0.88
// Based on NVVM 20.0.0
//

.version 9.0
.target sm_100
.address_size 64

	// .globl	_Z17computeHistKernelPjiPiii
.global .align 1 .b8 _ZN34_INTERNAL_06184a4c_4_k_cu_a12557464cuda3std3__45__cpo5beginE[1];
.global .align 1 .b8 _ZN34_INTERNAL_06184a4c_4_k_cu_a12557464cuda3std3__45__cpo3endE[1];
.global .align 1 .b8 _ZN34_INTERNAL_06184a4c_4_k_cu_a12557464cuda3std3__45__cpo6cbeginE[1];
.global .align 1 .b8 _ZN34_INTERNAL_06184a4c_4_k_cu_a12557464cuda3std3__45__cpo4cendE[1];
.global .align 1 .b8 _ZN34_INTERNAL_06184a4c_4_k_cu_a12557464cuda3std3__45__cpo6rbeginE[1];
.global .align 1 .b8 _ZN34_INTERNAL_06184a4c_4_k_cu_a12557464cuda3std3__45__cpo4rendE[1];
.global .align 1 .b8 _ZN34_INTERNAL_06184a4c_4_k_cu_a12557464cuda3std3__45__cpo7crbeginE[1];
.global .align 1 .b8 _ZN34_INTERNAL_06184a4c_4_k_cu_a12557464cuda3std3__45__cpo5crendE[1];
.global .align 1 .b8 _ZN34_INTERNAL_06184a4c_4_k_cu_a12557464cuda3std3__436_GLOBAL__N__06184a4c_4_k_cu_a12557466ignoreE[1];
.global .align 1 .b8 _ZN34_INTERNAL_06184a4c_4_k_cu_a12557464cuda3std3__419piecewise_constructE[1];
.global .align 1 .b8 _ZN34_INTERNAL_06184a4c_4_k_cu_a12557464cuda3std3__48in_placeE[1];
.global .align 1 .b8 _ZN34_INTERNAL_06184a4c_4_k_cu_a12557464cuda3std3__420unreachable_sentinelE[1];
.global .align 1 .b8 _ZN34_INTERNAL_06184a4c_4_k_cu_a12557464cuda3std3__47nulloptE[1];
.global .align 1 .b8 _ZN34_INTERNAL_06184a4c_4_k_cu_a12557464cuda3std3__48unexpectE[1];
.global .align 1 .b8 _ZN34_INTERNAL_06184a4c_4_k_cu_a12557464cuda3std6ranges3__45__cpo4swapE[1];
.global .align 1 .b8 _ZN34_INTERNAL_06184a4c_4_k_cu_a12557464cuda3std6ranges3__45__cpo9iter_moveE[1];
.global .align 1 .b8 _ZN34_INTERNAL_06184a4c_4_k_cu_a12557464cuda3std6ranges3__45__cpo5beginE[1];
.global .align 1 .b8 _ZN34_INTERNAL_06184a4c_4_k_cu_a12557464cuda3std6ranges3__45__cpo3endE[1];
.global .align 1 .b8 _ZN34_INTERNAL_06184a4c_4_k_cu_a12557464cuda3std6ranges3__45__cpo6cbeginE[1];
.global .align 1 .b8 _ZN34_INTERNAL_06184a4c_4_k_cu_a12557464cuda3std6ranges3__45__cpo4cendE[1];
.global .align 1 .b8 _ZN34_INTERNAL_06184a4c_4_k_cu_a12557464cuda3std6ranges3__45__cpo7advanceE[1];
.global .align 1 .b8 _ZN34_INTERNAL_06184a4c_4_k_cu_a12557464cuda3std6ranges3__45__cpo9iter_swapE[1];
.global .align 1 .b8 _ZN34_INTERNAL_06184a4c_4_k_cu_a12557464cuda3std6ranges3__45__cpo4nextE[1];
.global .align 1 .b8 _ZN34_INTERNAL_06184a4c_4_k_cu_a12557464cuda3std6ranges3__45__cpo4prevE[1];
.global .align 1 .b8 _ZN34_INTERNAL_06184a4c_4_k_cu_a12557464cuda3std6ranges3__45__cpo4dataE[1];
.global .align 1 .b8 _ZN34_INTERNAL_06184a4c_4_k_cu_a12557464cuda3std6ranges3__45__cpo5cdataE[1];
.global .align 1 .b8 _ZN34_INTERNAL_06184a4c_4_k_cu_a12557464cuda3std6ranges3__45__cpo4sizeE[1];
.global .align 1 .b8 _ZN34_INTERNAL_06184a4c_4_k_cu_a12557464cuda3std6ranges3__45__cpo5ssizeE[1];
.global .align 1 .b8 _ZN34_INTERNAL_06184a4c_4_k_cu_a12557464cuda3std6ranges3__45__cpo8distanceE[1];
.global .align 1 .b8 _ZN34_INTERNAL_06184a4c_4_k_cu_a12557466thrust24THRUST_300001_SM_1000_NS8cuda_cub3parE[1];
.global .align 1 .b8 _ZN34_INTERNAL_06184a4c_4_k_cu_a12557466thrust24THRUST_300001_SM_1000_NS8cuda_cub10par_nosyncE[1];
.global .align 1 .b8 _ZN34_INTERNAL_06184a4c_4_k_cu_a12557466thrust24THRUST_300001_SM_1000_NS6system6detail10sequential3seqE[1];
.global .align 1 .b8 _ZN34_INTERNAL_06184a4c_4_k_cu_a12557466thrust24THRUST_300001_SM_1000_NS6system3cpp3parE[1];
.global .align 1 .b8 _ZN34_INTERNAL_06184a4c_4_k_cu_a12557466thrust24THRUST_300001_SM_1000_NS12placeholders2_1E[1];
.global .align 1 .b8 _ZN34_INTERNAL_06184a4c_4_k_cu_a12557466thrust24THRUST_300001_SM_1000_NS12placeholders2_2E[1];
.global .align 1 .b8 _ZN34_INTERNAL_06184a4c_4_k_cu_a12557466thrust24THRUST_300001_SM_1000_NS12placeholders2_3E[1];
.global .align 1 .b8 _ZN34_INTERNAL_06184a4c_4_k_cu_a12557466thrust24THRUST_300001_SM_1000_NS12placeholders2_4E[1];
.global .align 1 .b8 _ZN34_INTERNAL_06184a4c_4_k_cu_a12557466thrust24THRUST_300001_SM_1000_NS12placeholders2_5E[1];
.global .align 1 .b8 _ZN34_INTERNAL_06184a4c_4_k_cu_a12557466thrust24THRUST_300001_SM_1000_NS12placeholders2_6E[1];
.global .align 1 .b8 _ZN34_INTERNAL_06184a4c_4_k_cu_a12557466thrust24THRUST_300001_SM_1000_NS12placeholders2_7E[1];
.global .align 1 .b8 _ZN34_INTERNAL_06184a4c_4_k_cu_a12557466thrust24THRUST_300001_SM_1000_NS12placeholders2_8E[1];
.global .align 1 .b8 _ZN34_INTERNAL_06184a4c_4_k_cu_a12557466thrust24THRUST_300001_SM_1000_NS12placeholders2_9E[1];
.global .align 1 .b8 _ZN34_INTERNAL_06184a4c_4_k_cu_a12557466thrust24THRUST_300001_SM_1000_NS12placeholders3_10E[1];
.global .align 1 .b8 _ZN34_INTERNAL_06184a4c_4_k_cu_a12557466thrust24THRUST_300001_SM_1000_NS3seqE[1];
.global .align 1 .b8 _ZN34_INTERNAL_06184a4c_4_k_cu_a12557466thrust24THRUST_300001_SM_1000_NS6deviceE[1];
.extern .shared .align 16 .b8 s_data[];

.visible .entry _Z17computeHistKernelPjiPiii(
	.param .u64 .ptr .align 1 _Z17computeHistKernelPjiPiii_param_0,
	.param .u32 _Z17computeHistKernelPjiPiii_param_1,
	.param .u64 .ptr .align 1 _Z17computeHistKernelPjiPiii_param_2,
	.param .u32 _Z17computeHistKernelPjiPiii_param_3,
	.param .u32 _Z17computeHistKernelPjiPiii_param_4
)
{
	.reg .pred 	%p<2>;
	.reg .b32 	%r<15>;
	.reg .b64 	%rd<9>;

	ld.param.u64 	%rd1, [_Z17computeHistKernelPjiPiii_param_0];
	ld.param.u32 	%r5, [_Z17computeHistKernelPjiPiii_param_1];
	ld.param.u64 	%rd2, [_Z17computeHistKernelPjiPiii_param_2];
	ld.param.u32 	%r3, [_Z17computeHistKernelPjiPiii_param_3];
	ld.param.u32 	%r4, [_Z17computeHistKernelPjiPiii_param_4];
	mov.u32 	%r1, %ctaid.x;
	mov.u32 	%r6, %ntid.x;
	mov.u32 	%r7, %tid.x;
	mad.lo.s32 	%r2, %r1, %r6, %r7;
	setp.ge.s32 	%p1, %r2, %r5;
	@%p1 bra 	$L__BB0_2;
	cvta.to.global.u64 	%rd3, %rd1;
	cvta.to.global.u64 	%rd4, %rd2;
	mul.wide.s32 	%rd5, %r2, 4;
	add.s64 	%rd6, %rd3, %rd5;
	ld.global.u32 	%r8, [%rd6];
	shr.u32 	%r9, %r8, %r4;
	add.s32 	%r10, %r3, -1;
	and.b32  	%r11, %r9, %r10;
	mov.u32 	%r12, %nctaid.x;
	mad.lo.s32 	%r13, %r11, %r12, %r1;
	mul.wide.u32 	%rd7, %r13, 4;
	add.s64 	%rd8, %rd4, %rd7;
	atom.global.add.u32 	%r14, [%rd8], 1;
$L__BB0_2:
	ret;

}
	// .globl	_Z13scanBlkKernelPiiS_S_
.visible .entry _Z13scanBlkKernelPiiS_S_(
	.param .u64 .ptr .align 1 _Z13scanBlkKernelPiiS_S__param_0,
	.param .u32 _Z13scanBlkKernelPiiS_S__param_1,
	.param .u64 .ptr .align 1 _Z13scanBlkKernelPiiS_S__param_2,
	.param .u64 .ptr .align 1 _Z13scanBlkKernelPiiS_S__param_3
)
{
	.reg .pred 	%p<9>;
	.reg .b32 	%r<31>;
	.reg .b64 	%rd<13>;

	ld.param.u64 	%rd1, [_Z13scanBlkKernelPiiS_S__param_0];
	ld.param.u32 	%r10, [_Z13scanBlkKernelPiiS_S__param_1];
	ld.param.u64 	%rd2, [_Z13scanBlkKernelPiiS_S__param_2];
	ld.param.u64 	%rd3, [_Z13scanBlkKernelPiiS_S__param_3];
	mov.u32 	%r1, %ctaid.x;
	mov.u32 	%r2, %ntid.x;
	mov.u32 	%r3, %tid.x;
	mad.lo.s32 	%r4, %r1, %r2, %r3;
	setp.lt.s32 	%p1, %r4, 1;
	setp.ge.s32 	%p2, %r4, %r10;
	shl.b32 	%r11, %r3, 2;
	mov.u32 	%r12, s_data;
	add.s32 	%r5, %r12, %r11;
	or.pred  	%p3, %p1, %p2;
	@%p3 bra 	$L__BB1_2;
	cvta.to.global.u64 	%rd4, %rd1;
	add.s32 	%r14, %r4, -1;
	mul.wide.u32 	%rd5, %r14, 4;
	add.s64 	%rd6, %rd4, %rd5;
	ld.global.u32 	%r15, [%rd6];
	st.shared.u32 	[%r5], %r15;
	bra.uni 	$L__BB1_3;
$L__BB1_2:
	mov.b32 	%r13, 0;
	st.shared.u32 	[%r5], %r13;
$L__BB1_3:
	bar.sync 	0;
	setp.lt.u32 	%p4, %r2, 2;
	@%p4 bra 	$L__BB1_8;
	mov.b32 	%r29, 1;
$L__BB1_5:
	setp.lt.u32 	%p5, %r3, %r29;
	mov.b32 	%r30, 0;
	@%p5 bra 	$L__BB1_7;
	sub.s32 	%r18, %r3, %r29;
	shl.b32 	%r19, %r18, 2;
	add.s32 	%r21, %r12, %r19;
	ld.shared.u32 	%r30, [%r21];
$L__BB1_7:
	bar.sync 	0;
	ld.shared.u32 	%r22, [%r5];
	add.s32 	%r23, %r22, %r30;
	st.shared.u32 	[%r5], %r23;
	bar.sync 	0;
	shl.b32 	%r29, %r29, 1;
	setp.lt.u32 	%p6, %r29, %r2;
	@%p6 bra 	$L__BB1_5;
$L__BB1_8:
	setp.ge.s32 	%p7, %r4, %r10;
	@%p7 bra 	$L__BB1_10;
	ld.shared.u32 	%r24, [%r5];
	cvta.to.global.u64 	%rd7, %rd2;
	mul.wide.s32 	%rd8, %r4, 4;
	add.s64 	%rd9, %rd7, %rd8;
	st.global.u32 	[%rd9], %r24;
$L__BB1_10:
	setp.eq.s64 	%p8, %rd3, 0;
	@%p8 bra 	$L__BB1_12;
	shl.b32 	%r25, %r2, 2;
	add.s32 	%r27, %r12, %r25;
	ld.shared.u32 	%r28, [%r27+-4];
	cvta.to.global.u64 	%rd10, %rd3;
	mul.wide.u32 	%rd11, %r1, 4;
	add.s64 	%rd12, %rd10, %rd11;
	st.global.u32 	[%rd12], %r28;
$L__BB1_12:
	ret;

}
	// .globl	_Z10addBlkSumsPiiS_
.visible .entry _Z10addBlkSumsPiiS_(
	.param .u64 .ptr .align 1 _Z10addBlkSumsPiiS__param_0,
	.param .u32 _Z10addBlkSumsPiiS__param_1,
	.param .u64 .ptr .align 1 _Z10addBlkSumsPiiS__param_2
)
{
	.reg .pred 	%p<4>;
	.reg .b32 	%r<10>;
	.reg .b64 	%rd<9>;

	ld.param.u64 	%rd1, [_Z10addBlkSumsPiiS__param_0];
	ld.param.u32 	%r3, [_Z10addBlkSumsPiiS__param_1];
	ld.param.u64 	%rd2, [_Z10addBlkSumsPiiS__param_2];
	mov.u32 	%r1, %ctaid.x;
	mov.u32 	%r4, %ntid.x;
	mov.u32 	%r5, %tid.x;
	mad.lo.s32 	%r2, %r1, %r4, %r5;
	setp.ge.s32 	%p1, %r2, %r3;
	setp.eq.s32 	%p2, %r1, 0;
	or.pred  	%p3, %p2, %p1;
	@%p3 bra 	$L__BB2_2;
	cvta.to.global.u64 	%rd3, %rd2;
	cvta.to.global.u64 	%rd4, %rd1;
	add.s32 	%r6, %r1, -1;
	mul.wide.u32 	%rd5, %r6, 4;
	add.s64 	%rd6, %rd3, %rd5;
	ld.global.u32 	%r7, [%rd6];
	mul.wide.s32 	%rd7, %r2, 4;
	add.s64 	%rd8, %rd4, %rd7;
	ld.global.u32 	%r8, [%rd8];
	add.s32 	%r9, %r8, %r7;
	st.global.u32 	[%rd8], %r9;
$L__BB2_2:
	ret;

}
	// .globl	_Z7scatterPjiPiiiS_
.visible .entry _Z7scatterPjiPiiiS_(
	.param .u64 .ptr .align 1 _Z7scatterPjiPiiiS__param_0,
	.param .u32 _Z7scatterPjiPiiiS__param_1,
	.param .u64 .ptr .align 1 _Z7scatterPjiPiiiS__param_2,
	.param .u32 _Z7scatterPjiPiiiS__param_3,
	.param .u32 _Z7scatterPjiPiiiS__param_4,
	.param .u64 .ptr .align 1 _Z7scatterPjiPiiiS__param_5
)
{
	.reg .pred 	%p<2>;
	.reg .b32 	%r<16>;
	.reg .b64 	%rd<13>;

	ld.param.u64 	%rd1, [_Z7scatterPjiPiiiS__param_0];
	ld.param.u32 	%r3, [_Z7scatterPjiPiiiS__param_1];
	ld.param.u64 	%rd2, [_Z7scatterPjiPiiiS__param_2];
	ld.param.u32 	%r5, [_Z7scatterPjiPiiiS__param_3];
	ld.param.u32 	%r4, [_Z7scatterPjiPiiiS__param_4];
	ld.param.u64 	%rd3, [_Z7scatterPjiPiiiS__param_5];
	mov.u32 	%r1, %ctaid.x;
	mov.u32 	%r6, %ntid.x;
	mov.u32 	%r7, %tid.x;
	mad.lo.s32 	%r2, %r1, %r6, %r7;
	setp.ge.s32 	%p1, %r2, %r5;
	@%p1 bra 	$L__BB3_2;
	cvta.to.global.u64 	%rd4, %rd1;
	cvta.to.global.u64 	%rd5, %rd2;
	cvta.to.global.u64 	%rd6, %rd3;
	mul.wide.s32 	%rd7, %r2, 4;
	add.s64 	%rd8, %rd4, %rd7;
	ld.global.u32 	%r8, [%rd8];
	shr.u32 	%r9, %r8, %r3;
	add.s32 	%r10, %r4, -1;
	and.b32  	%r11, %r9, %r10;
	mad.lo.s32 	%r12, %r4, %r1, %r11;
	mul.wide.u32 	%rd9, %r12, 4;
	add.s64 	%rd10, %rd5, %rd9;
	ld.global.u32 	%r13, [%rd10];
	atom.global.add.u32 	%r14, [%rd10], 1;
	ld.global.u32 	%r15, [%rd8];
	mul.wide.s32 	%rd11, %r13, 4;
	add.s64 	%rd12, %rd6, %rd11;
	st.global.u32 	[%rd12], %r15;
$L__BB3_2:
	ret;

}
	// .globl	_ZN3cub18CUB_300001_SM_10006detail11EmptyKernelIvEEvv
.visible .entry _ZN3cub18CUB_300001_SM_10006detail11EmptyKernelIvEEvv()
{


	ret;

}


// ===== COMPILED SASS (sm_100) =====

	.target	sm_100

	.elftype	@"ET_EXEC"


//--------------------- .note.nv.tkinfo           --------------------------
	.section	.note.nv.tkinfo,"",@"SHT_NOTE"
	.sectionflags	@"SHF_NOTE_NV_TKINFO"
	.tkinfo
        /*0018*/ 	.word	0x00000002
        /*0030*/ 	.string	""
        /*0030*/ 	.string	"ptxas"
        /*0030*/ 	.string	"Cuda compilation tools, release 13.0, V13.0.88"
        /*0030*/ 	.string	"Build cuda_13.0.r13.0/compiler.36424714_0"
        /*0030*/ 	.string	"-arch sm_100 -m 64 "



//--------------------- .note.nv.cuinfo           --------------------------
	.section	.note.nv.cuinfo,"",@"SHT_NOTE"
	.sectionflags	@"SHF_NOTE_NV_CUINFO"
        /*0018*/ 	.short	0x0002
        /*001a*/ 	.short	0x0064
        /*001c*/ 	.short	0x0082
	.zero		2


//--------------------- .nv.info                  --------------------------
	.section	.nv.info,"",@"SHT_CUDA_INFO"
	.align	4


	//----- nvinfo : EIATTR_REGCOUNT
	.align		4
        /*0000*/ 	.byte	0x04, 0x2f
        /*0002*/ 	.short	(.L_46 - .L_45)
	.align		4
.L_45:
        /*0004*/ 	.word	index@(_Z17computeHistKernelPjiPiii)
        /*0008*/ 	.word	0x0000000c


	//----- nvinfo : EIATTR_FRAME_SIZE
	.align		4
.L_46:
        /*000c*/ 	.byte	0x04, 0x11
        /*000e*/ 	.short	(.L_48 - .L_47)
	.align		4
.L_47:
        /*0010*/ 	.word	index@(_Z17computeHistKernelPjiPiii)
        /*0014*/ 	.word	0x00000000


	//----- nvinfo : EIATTR_REGCOUNT
	.align		4
.L_48:
        /*0018*/ 	.byte	0x04, 0x2f
        /*001a*/ 	.short	(.L_50 - .L_49)
	.align		4
.L_49:
        /*001c*/ 	.word	index@(_Z13scanBlkKernelPiiS_S_)
        /*0020*/ 	.word	0x0000000c


	//----- nvinfo : EIATTR_FRAME_SIZE
	.align		4
.L_50:
        /*0024*/ 	.byte	0x04, 0x11
        /*0026*/ 	.short	(.L_52 - .L_51)
	.align		4
.L_51:
        /*0028*/ 	.word	index@(_Z13scanBlkKernelPiiS_S_)
        /*002c*/ 	.word	0x00000000


	//----- nvinfo : EIATTR_REGCOUNT
	.align		4
.L_52:
        /*0030*/ 	.byte	0x04, 0x2f
        /*0032*/ 	.short	(.L_54 - .L_53)
	.align		4
.L_53:
        /*0034*/ 	.word	index@(_Z10addBlkSumsPiiS_)
        /*0038*/ 	.word	0x0000000c


	//----- nvinfo : EIATTR_FRAME_SIZE
	.align		4
.L_54:
        /*003c*/ 	.byte	0x04, 0x11
        /*003e*/ 	.short	(.L_56 - .L_55)
	.align		4
.L_55:
        /*0040*/ 	.word	index@(_Z10addBlkSumsPiiS_)
        /*0044*/ 	.word	0x00000000


	//----- nvinfo : EIATTR_REGCOUNT
	.align		4
.L_56:
        /*0048*/ 	.byte	0x04, 0x2f
        /*004a*/ 	.short	(.L_58 - .L_57)
	.align		4
.L_57:
        /*004c*/ 	.word	index@(_Z7scatterPjiPiiiS_)
        /*0050*/ 	.word	0x0000000e


	//----- nvinfo : EIATTR_FRAME_SIZE
	.align		4
.L_58:
        /*0054*/ 	.byte	0x04, 0x11
        /*0056*/ 	.short	(.L_60 - .L_59)
	.align		4
.L_59:
        /*0058*/ 	.word	index@(_Z7scatterPjiPiiiS_)
        /*005c*/ 	.word	0x00000000


	//----- nvinfo : EIATTR_REGCOUNT
	.align		4
.L_60:
        /*0060*/ 	.byte	0x04, 0x2f
        /*0062*/ 	.short	(.L_62 - .L_61)
	.align		4
.L_61:
        /*0064*/ 	.word	index@(_ZN3cub18CUB_300001_SM_10006detail11EmptyKernelIvEEvv)
        /*0068*/ 	.word	0x00000004


	//----- nvinfo : EIATTR_FRAME_SIZE
	.align		4
.L_62:
        /*006c*/ 	.byte	0x04, 0x11
        /*006e*/ 	.short	(.L_64 - .L_63)
	.align		4
.L_63:
        /*0070*/ 	.word	index@(_ZN3cub18CUB_300001_SM_10006detail11EmptyKernelIvEEvv)
        /*0074*/ 	.word	0x00000000


	//----- nvinfo : EIATTR_MIN_STACK_SIZE
	.align		4
.L_64:
        /*0078*/ 	.byte	0x04, 0x12
        /*007a*/ 	.short	(.L_66 - .L_65)
	.align		4
.L_65:
        /*007c*/ 	.word	index@(_ZN3cub18CUB_300001_SM_10006detail11EmptyKernelIvEEvv)
        /*0080*/ 	.word	0x00000000


	//----- nvinfo : EIATTR_MIN_STACK_SIZE
	.align		4
.L_66:
        /*0084*/ 	.byte	0x04, 0x12
        /*0086*/ 	.short	(.L_68 - .L_67)
	.align		4
.L_67:
        /*0088*/ 	.word	index@(_Z7scatterPjiPiiiS_)
        /*008c*/ 	.word	0x00000000


	//----- nvinfo : EIATTR_MIN_STACK_SIZE
	.align		4
.L_68:
        /*0090*/ 	.byte	0x04, 0x12
        /*0092*/ 	.short	(.L_70 - .L_69)
	.align		4
.L_69:
        /*0094*/ 	.word	index@(_Z10addBlkSumsPiiS_)
        /*0098*/ 	.word	0x00000000


	//----- nvinfo : EIATTR_MIN_STACK_SIZE
	.align		4
.L_70:
        /*009c*/ 	.byte	0x04, 0x12
        /*009e*/ 	.short	(.L_72 - .L_71)
	.align		4
.L_71:
        /*00a0*/ 	.word	index@(_Z13scanBlkKernelPiiS_S_)
        /*00a4*/ 	.word	0x00000000


	//----- nvinfo : EIATTR_MIN_STACK_SIZE
	.align		4
.L_72:
        /*00a8*/ 	.byte	0x04, 0x12
        /*00aa*/ 	.short	(.L_74 - .L_73)
	.align		4
.L_73:
        /*00ac*/ 	.word	index@(_Z17computeHistKernelPjiPiii)
        /*00b0*/ 	.word	0x00000000
.L_74:


//--------------------- .nv.compat                --------------------------
	.section	.nv.compat,"",@"SHT_CUDA_COMPAT_INFO"
	.align	4
        /*0000*/ 	.byte	0x02, 0x09, 0x00, 0x00, 0x02, 0x02, 0x01, 0x00, 0x02, 0x05, 0x05, 0x00, 0x03, 0x07, 0x01, 0x01
        /*0010*/ 	.byte	0x02, 0x03, 0x00, 0x00, 0x02, 0x06, 0x01, 0x00, 0x04, 0x0b, 0x08, 0x00, 0x09, 0x00, 0x00, 0x00
        /*0020*/ 	.byte	0x00, 0x00, 0x00, 0x00


//--------------------- .nv.info._ZN3cub18CUB_300001_SM_10006detail11EmptyKernelIvEEvv --------------------------
	.section	.nv.info._ZN3cub18CUB_300001_SM_10006detail11EmptyKernelIvEEvv,"",@"SHT_CUDA_INFO"
	.sectionflags	@""
	.align	4


	//----- nvinfo : EIATTR_CUDA_API_VERSION
	.align		4
        /*0000*/ 	.byte	0x04, 0x37
        /*0002*/ 	.short	(.L_76 - .L_75)
.L_75:
        /*0004*/ 	.word	0x00000082


	//----- nvinfo : EIATTR_SPARSE_MMA_MASK
	.align		4
.L_76:
        /*0008*/ 	.byte	0x03, 0x50
        /*000a*/ 	.short	0x0000


	//----- nvinfo : EIATTR_MAXREG_COUNT
	.align		4
        /*000c*/ 	.byte	0x03, 0x1b
        /*000e*/ 	.short	0x00ff


	//----- nvinfo : EIATTR_MERCURY_ISA_VERSION
	.align		4
        /*0010*/ 	.byte	0x03, 0x5f
        /*0012*/ 	.short	0x0101


	//----- nvinfo : EIATTR_VRC_CTA_INIT_COUNT
	.align		4
        /*0014*/ 	.byte	0x02, 0x4a
	.zero		1
	.zero		1


	//----- nvinfo : EIATTR_EXIT_INSTR_OFFSETS
	.align		4
        /*0018*/ 	.byte	0x04, 0x1c
        /*001a*/ 	.short	(.L_78 - .L_77)


	//   ....[0]....
.L_77:
        /*001c*/ 	.word	0x00000010


	//----- nvinfo : EIATTR_SW_WAR
	.align		4
.L_78:
        /*0020*/ 	.byte	0x04, 0x36
        /*0022*/ 	.short	(.L_80 - .L_79)
.L_79:
        /*0024*/ 	.word	0x00000008
.L_80:


//--------------------- .nv.info._Z7scatterPjiPiiiS_ --------------------------
	.section	.nv.info._Z7scatterPjiPiiiS_,"",@"SHT_CUDA_INFO"
	.sectionflags	@""
	.align	4


	//----- nvinfo : EIATTR_CUDA_API_VERSION
	.align		4
        /*0000*/ 	.byte	0x04, 0x37
        /*0002*/ 	.short	(.L_82 - .L_81)
.L_81:
        /*0004*/ 	.word	0x00000082


	//----- nvinfo : EIATTR_KPARAM_INFO
	.align		4
.L_82:
        /*0008*/ 	.byte	0x04, 0x17
        /*000a*/ 	.short	(.L_84 - .L_83)
.L_83:
        /*000c*/ 	.word	0x00000000
        /*0010*/ 	.short	0x0005
        /*0012*/ 	.short	0x0020
        /*0014*/ 	.byte	0x00, 0xf5, 0x21, 0x00


	//----- nvinfo : EIATTR_KPARAM_INFO
	.align		4
.L_84:
        /*0018*/ 	.byte	0x04, 0x17
        /*001a*/ 	.short	(.L_86 - .L_85)
.L_85:
        /*001c*/ 	.word	0x00000000
        /*0020*/ 	.short	0x0004
        /*0022*/ 	.short	0x001c
        /*0024*/ 	.byte	0x00, 0xf0, 0x11, 0x00


	//----- nvinfo : EIATTR_KPARAM_INFO
	.align		4
.L_86:
        /*0028*/ 	.byte	0x04, 0x17
        /*002a*/ 	.short	(.L_88 - .L_87)
.L_87:
        /*002c*/ 	.word	0x00000000
        /*0030*/ 	.short	0x0003
        /*0032*/ 	.short	0x0018
        /*0034*/ 	.byte	0x00, 0xf0, 0x11, 0x00


	//----- nvinfo : EIATTR_KPARAM_INFO
	.align		4
.L_88:
        /*0038*/ 	.byte	0x04, 0x17
        /*003a*/ 	.short	(.L_90 - .L_89)
.L_89:
        /*003c*/ 	.word	0x00000000
        /*0040*/ 	.short	0x0002
        /*0042*/ 	.short	0x0010
        /*0044*/ 	.byte	0x00, 0xf5, 0x21, 0x00


	//----- nvinfo : EIATTR_KPARAM_INFO
	.align		4
.L_90:
        /*0048*/ 	.byte	0x04, 0x17
        /*004a*/ 	.short	(.L_92 - .L_91)
.L_91:
        /*004c*/ 	.word	0x00000000
        /*0050*/ 	.short	0x0001
        /*0052*/ 	.short	0x0008
        /*0054*/ 	.byte	0x00, 0xf0, 0x11, 0x00


	//----- nvinfo : EIATTR_KPARAM_INFO
	.align		4
.L_92:
        /*0058*/ 	.byte	0x04, 0x17
        /*005a*/ 	.short	(.L_94 - .L_93)
.L_93:
        /*005c*/ 	.word	0x00000000
        /*0060*/ 	.short	0x0000
        /*0062*/ 	.short	0x0000
        /*0064*/ 	.byte	0x00, 0xf5, 0x21, 0x00


	//----- nvinfo : EIATTR_SPARSE_MMA_MASK
	.align		4
.L_94:
        /*0068*/ 	.byte	0x03, 0x50
        /*006a*/ 	.short	0x0000


	//----- nvinfo : EIATTR_MAXREG_COUNT
	.align		4
        /*006c*/ 	.byte	0x03, 0x1b
        /*006e*/ 	.short	0x00ff


	//----- nvinfo : EIATTR_MERCURY_ISA_VERSION
	.align		4
        /*0070*/ 	.byte	0x03, 0x5f
        /*0072*/ 	.short	0x0101


	//----- nvinfo : EIATTR_VRC_CTA_INIT_COUNT
	.align		4
        /*0074*/ 	.byte	0x02, 0x4a
	.zero		1
	.zero		1


	//----- nvinfo : EIATTR_EXIT_INSTR_OFFSETS
	.align		4
        /*0078*/ 	.byte	0x04, 0x1c
        /*007a*/ 	.short	(.L_96 - .L_95)


	//   ....[0]....
.L_95:
        /*007c*/ 	.word	0x00000070


	//   ....[1]....
        /*0080*/ 	.word	0x000001b0


	//----- nvinfo : EIATTR_CBANK_PARAM_SIZE
	.align		4
.L_96:
        /*0084*/ 	.byte	0x03, 0x19
        /*0086*/ 	.short	0x0028


	//----- nvinfo : EIATTR_PARAM_CBANK
	.align		4
        /*0088*/ 	.byte	0x04, 0x0a
        /*008a*/ 	.short	(.L_98 - .L_97)
	.align		4
.L_97:
        /*008c*/ 	.word	index@(.nv.constant0._Z7scatterPjiPiiiS_)
        /*0090*/ 	.short	0x0380
        /*0092*/ 	.short	0x0028


	//----- nvinfo : EIATTR_SW_WAR
	.align		4
.L_98:
        /*0094*/ 	.byte	0x04, 0x36
        /*0096*/ 	.short	(.L_100 - .L_99)
.L_99:
        /*0098*/ 	.word	0x00000008
.L_100:


//--------------------- .nv.info._Z10addBlkSumsPiiS_ --------------------------
	.section	.nv.info._Z10addBlkSumsPiiS_,"",@"SHT_CUDA_INFO"
	.sectionflags	@""
	.align	4


	//----- nvinfo : EIATTR_CUDA_API_VERSION
	.align		4
        /*0000*/ 	.byte	0x04, 0x37
        /*0002*/ 	.short	(.L_102 - .L_101)
.L_101:
        /*0004*/ 	.word	0x00000082


	//----- nvinfo : EIATTR_KPARAM_INFO
	.align		4
.L_102:
        /*0008*/ 	.byte	0x04, 0x17
        /*000a*/ 	.short	(.L_104 - .L_103)
.L_103:
        /*000c*/ 	.word	0x00000000
        /*0010*/ 	.short	0x0002
        /*0012*/ 	.short	0x0010
        /*0014*/ 	.byte	0x00, 0xf5, 0x21, 0x00


	//----- nvinfo : EIATTR_KPARAM_INFO
	.align		4
.L_104:
        /*0018*/ 	.byte	0x04, 0x17
        /*001a*/ 	.short	(.L_106 - .L_105)
.L_105:
        /*001c*/ 	.word	0x00000000
        /*0020*/ 	.short	0x0001
        /*0022*/ 	.short	0x0008
        /*0024*/ 	.byte	0x00, 0xf0, 0x11, 0x00


	//----- nvinfo : EIATTR_KPARAM_INFO
	.align		4
.L_106:
        /*0028*/ 	.byte	0x04, 0x17
        /*002a*/ 	.short	(.L_108 - .L_107)
.L_107:
        /*002c*/ 	.word	0x00000000
        /*0030*/ 	.short	0x0000
        /*0032*/ 	.short	0x0000
        /*0034*/ 	.byte	0x00, 0xf5, 0x21, 0x00


	//----- nvinfo : EIATTR_SPARSE_MMA_MASK
	.align		4
.L_108:
        /*0038*/ 	.byte	0x03, 0x50
        /*003a*/ 	.short	0x0000


	//----- nvinfo : EIATTR_MAXREG_COUNT
	.align		4
        /*003c*/ 	.byte	0x03, 0x1b
        /*003e*/ 	.short	0x00ff


	//----- nvinfo : EIATTR_MERCURY_ISA_VERSION
	.align		4
        /*0040*/ 	.byte	0x03, 0x5f
        /*0042*/ 	.short	0x0101


	//----- nvinfo : EIATTR_VRC_CTA_INIT_COUNT
	.align		4
        /*0044*/ 	.byte	0x02, 0x4a
	.zero		1
	.zero		1


	//----- nvinfo : EIATTR_EXIT_INSTR_OFFSETS
	.align		4
        /*0048*/ 	.byte	0x04, 0x1c
        /*004a*/ 	.short	(.L_110 - .L_109)


	//   ....[0]....
.L_109:
        /*004c*/ 	.word	0x00000080


	//   ....[1]....
        /*0050*/ 	.word	0x00000130


	//----- nvinfo : EIATTR_CBANK_PARAM_SIZE
	.align		4
.L_110:
        /*0054*/ 	.byte	0x03, 0x19
        /*0056*/ 	.short	0x0018


	//----- nvinfo : EIATTR_PARAM_CBANK
	.align		4
        /*0058*/ 	.byte	0x04, 0x0a
        /*005a*/ 	.short	(.L_112 - .L_111)
	.align		4
.L_111:
        /*005c*/ 	.word	index@(.nv.constant0._Z10addBlkSumsPiiS_)
        /*0060*/ 	.short	0x0380
        /*0062*/ 	.short	0x0018


	//----- nvinfo : EIATTR_SW_WAR
	.align		4
.L_112:
        /*0064*/ 	.byte	0x04, 0x36
        /*0066*/ 	.short	(.L_114 - .L_113)
.L_113:
        /*0068*/ 	.word	0x00000008
.L_114:


//--------------------- .nv.info._Z13scanBlkKernelPiiS_S_ --------------------------
	.section	.nv.info._Z13scanBlkKernelPiiS_S_,"",@"SHT_CUDA_INFO"
	.sectionflags	@""
	.align	4


	//----- nvinfo : EIATTR_CUDA_API_VERSION
	.align		4
        /*0000*/ 	.byte	0x04, 0x37
        /*0002*/ 	.short	(.L_116 - .L_115)
.L_115:
        /*0004*/ 	.word	0x00000082


	//----- nvinfo : EIATTR_KPARAM_INFO
	.align		4
.L_116:
        /*0008*/ 	.byte	0x04, 0x17
        /*000a*/ 	.short	(.L_118 - .L_117)
.L_117:
        /*000c*/ 	.word	0x00000000
        /*0010*/ 	.short	0x0003
        /*0012*/ 	.short	0x0018
        /*0014*/ 	.byte	0x00, 0xf5, 0x21, 0x00


	//----- nvinfo : EIATTR_KPARAM_INFO
	.align		4
.L_118:
        /*0018*/ 	.byte	0x04, 0x17
        /*001a*/ 	.short	(.L_120 - .L_119)
.L_119:
        /*001c*/ 	.word	0x00000000
        /*0020*/ 	.short	0x0002
        /*0022*/ 	.short	0x0010
        /*0024*/ 	.byte	0x00, 0xf5, 0x21, 0x00


	//----- nvinfo : EIATTR_KPARAM_INFO
	.align		4
.L_120:
        /*0028*/ 	.byte	0x04, 0x17
        /*002a*/ 	.short	(.L_122 - .L_121)
.L_121:
        /*002c*/ 	.word	0x00000000
        /*0030*/ 	.short	0x0001
        /*0032*/ 	.short	0x0008
        /*0034*/ 	.byte	0x00, 0xf0, 0x11, 0x00


	//----- nvinfo : EIATTR_KPARAM_INFO
	.align		4
.L_122:
        /*0038*/ 	.byte	0x04, 0x17
        /*003a*/ 	.short	(.L_124 - .L_123)
.L_123:
        /*003c*/ 	.word	0x00000000
        /*0040*/ 	.short	0x0000
        /*0042*/ 	.short	0x0000
        /*0044*/ 	.byte	0x00, 0xf5, 0x21, 0x00


	//----- nvinfo : EIATTR_SPARSE_MMA_MASK
	.align		4
.L_124:
        /*0048*/ 	.byte	0x03, 0x50
        /*004a*/ 	.short	0x0000


	//----- nvinfo : EIATTR_MAXREG_COUNT
	.align		4
        /*004c*/ 	.byte	0x03, 0x1b
        /*004e*/ 	.short	0x00ff


	//----- nvinfo : EIATTR_NUM_BARRIERS
	.align		4
        /*0050*/ 	.byte	0x02, 0x4c
        /*0052*/ 	.byte	0x01
	.zero		1


	//----- nvinfo : EIATTR_MERCURY_ISA_VERSION
	.align		4
        /*0054*/ 	.byte	0x03, 0x5f
        /*0056*/ 	.short	0x0101


	//----- nvinfo : EIATTR_VRC_CTA_INIT_COUNT
	.align		4
        /*0058*/ 	.byte	0x02, 0x4a
	.zero		1
	.zero		1


	//----- nvinfo : EIATTR_EXIT_INSTR_OFFSETS
	.align		4
        /*005c*/ 	.byte	0x04, 0x1c
        /*005e*/ 	.short	(.L_126 - .L_125)


	//   ....[0]....
.L_125:
        /*0060*/ 	.word	0x000002d0


	//   ....[1]....
        /*0064*/ 	.word	0x00000330


	//----- nvinfo : EIATTR_CBANK_PARAM_SIZE
	.align		4
.L_126:
        /*0068*/ 	.byte	0x03, 0x19
        /*006a*/ 	.short	0x0020


	//----- nvinfo : EIATTR_PARAM_CBANK
	.align		4
        /*006c*/ 	.byte	0x04, 0x0a
        /*006e*/ 	.short	(.L_128 - .L_127)
	.align		4
.L_127:
        /*0070*/ 	.word	index@(.nv.constant0._Z13scanBlkKernelPiiS_S_)
        /*0074*/ 	.short	0x0380
        /*0076*/ 	.short	0x0020


	//----- nvinfo : EIATTR_SW_WAR
	.align		4
.L_128:
        /*0078*/ 	.byte	0x04, 0x36
        /*007a*/ 	.short	(.L_130 - .L_129)
.L_129:
        /*007c*/ 	.word	0x00000008
.L_130:


//--------------------- .nv.info._Z17computeHistKernelPjiPiii --------------------------
	.section	.nv.info._Z17computeHistKernelPjiPiii,"",@"SHT_CUDA_INFO"
	.sectionflags	@""
	.align	4


	//----- nvinfo : EIATTR_CUDA_API_VERSION
	.align		4
        /*0000*/ 	.byte	0x04, 0x37
        /*0002*/ 	.short	(.L_132 - .L_131)
.L_131:
        /*0004*/ 	.word	0x00000082


	//----- nvinfo : EIATTR_KPARAM_INFO
	.align		4
.L_132:
        /*0008*/ 	.byte	0x04, 0x17
        /*000a*/ 	.short	(.L_134 - .L_133)
.L_133:
        /*000c*/ 	.word	0x00000000
        /*0010*/ 	.short	0x0004
        /*0012*/ 	.short	0x001c
        /*0014*/ 	.byte	0x00, 0xf0, 0x11, 0x00


	//----- nvinfo : EIATTR_KPARAM_INFO
	.align		4
.L_134:
        /*0018*/ 	.byte	0x04, 0x17
        /*001a*/ 	.short	(.L_136 - .L_135)
.L_135:
        /*001c*/ 	.word	0x00000000
        /*0020*/ 	.short	0x0003
        /*0022*/ 	.short	0x0018
        /*0024*/ 	.byte	0x00, 0xf0, 0x11, 0x00


	//----- nvinfo : EIATTR_KPARAM_INFO
	.align		4
.L_136:
        /*0028*/ 	.byte	0x04, 0x17
        /*002a*/ 	.short	(.L_138 - .L_137)
.L_137:
        /*002c*/ 	.word	0x00000000
        /*0030*/ 	.short	0x0002
        /*0032*/ 	.short	0x0010
        /*0034*/ 	.byte	0x00, 0xf5, 0x21, 0x00


	//----- nvinfo : EIATTR_KPARAM_INFO
	.align		4
.L_138:
        /*0038*/ 	.byte	0x04, 0x17
        /*003a*/ 	.short	(.L_140 - .L_139)
.L_139:
        /*003c*/ 	.word	0x00000000
        /*0040*/ 	.short	0x0001
        /*0042*/ 	.short	0x0008
        /*0044*/ 	.byte	0x00, 0xf0, 0x11, 0x00


	//----- nvinfo : EIATTR_KPARAM_INFO
	.align		4
.L_140:
        /*0048*/ 	.byte	0x04, 0x17
        /*004a*/ 	.short	(.L_142 - .L_141)
.L_141:
        /*004c*/ 	.word	0x00000000
        /*0050*/ 	.short	0x0000
        /*0052*/ 	.short	0x0000
        /*0054*/ 	.byte	0x00, 0xf5, 0x21, 0x00


	//----- nvinfo : EIATTR_SPARSE_MMA_MASK
	.align		4
.L_142:
        /*0058*/ 	.byte	0x03, 0x50
        /*005a*/ 	.short	0x0000


	//----- nvinfo : EIATTR_MAXREG_COUNT
	.align		4
        /*005c*/ 	.byte	0x03, 0x1b
        /*005e*/ 	.short	0x00ff


	//----- nvinfo : EIATTR_MERCURY_ISA_VERSION
	.align		4
        /*0060*/ 	.byte	0x03, 0x5f
        /*0062*/ 	.short	0x0101


	//----- nvinfo : EIATTR_VRC_CTA_INIT_COUNT
	.align		4
        /*0064*/ 	.byte	0x02, 0x4a
	.zero		1
	.zero		1


	//----- nvinfo : EIATTR_EXIT_INSTR_OFFSETS
	.align		4
        /*0068*/ 	.byte	0x04, 0x1c
        /*006a*/ 	.short	(.L_144 - .L_143)


	//   ....[0]....
.L_143:
        /*006c*/ 	.word	0x00000070


	//   ....[1]....
        /*0070*/ 	.word	0x00000160


	//----- nvinfo : EIATTR_CBANK_PARAM_SIZE
	.align		4
.L_144:
        /*0074*/ 	.byte	0x03, 0x19
        /*0076*/ 	.short	0x0020


	//----- nvinfo : EIATTR_PARAM_CBANK
	.align		4
        /*0078*/ 	.byte	0x04, 0x0a
        /*007a*/ 	.short	(.L_146 - .L_145)
	.align		4
.L_145:
        /*007c*/ 	.word	index@(.nv.constant0._Z17computeHistKernelPjiPiii)
        /*0080*/ 	.short	0x0380
        /*0082*/ 	.short	0x0020


	//----- nvinfo : EIATTR_SW_WAR
	.align		4
.L_146:
        /*0084*/ 	.byte	0x04, 0x36
        /*0086*/ 	.short	(.L_148 - .L_147)
.L_147:
        /*0088*/ 	.word	0x00000008
.L_148:


//--------------------- .nv.callgraph             --------------------------
	.section	.nv.callgraph,"",@"SHT_CUDA_CALLGRAPH"
	.align	4
	.sectionentsize	8
	.align		4
        /*0000*/ 	.word	0x00000000
	.align		4
        /*0004*/ 	.word	0xffffffff
	.align		4
        /*0008*/ 	.word	0x00000000
	.align		4
        /*000c*/ 	.word	0xfffffffe
	.align		4
        /*0010*/ 	.word	0x00000000
	.align		4
        /*0014*/ 	.word	0xfffffffd
	.align		4
        /*0018*/ 	.word	0x00000000
	.align		4
        /*001c*/ 	.word	0xfffffffc


//--------------------- .nv.constant4             --------------------------
	.section	.nv.constant4,"a",@progbits
	.align	8
	.align		8
.nv.constant4:
        /*0000*/ 	.dword	_ZN34_INTERNAL_06184a4c_4_k_cu_a12557464cuda3std3__45__cpo5beginE
	.align		8
        /*0008*/ 	.dword	_ZN34_INTERNAL_06184a4c_4_k_cu_a12557464cuda3std3__45__cpo3endE
	.align		8
        /*0010*/ 	.dword	_ZN34_INTERNAL_06184a4c_4_k_cu_a12557464cuda3std3__45__cpo6cbeginE
	.align		8
        /*0018*/ 	.dword	_ZN34_INTERNAL_06184a4c_4_k_cu_a12557464cuda3std3__45__cpo4cendE
	.align		8
        /*0020*/ 	.dword	_ZN34_INTERNAL_06184a4c_4_k_cu_a12557464cuda3std3__45__cpo6rbeginE
	.align		8
        /*0028*/ 	.dword	_ZN34_INTERNAL_06184a4c_4_k_cu_a12557464cuda3std3__45__cpo4rendE
	.align		8
        /*0030*/ 	.dword	_ZN34_INTERNAL_06184a4c_4_k_cu_a12557464cuda3std3__45__cpo7crbeginE
	.align		8
        /*0038*/ 	.dword	_ZN34_INTERNAL_06184a4c_4_k_cu_a12557464cuda3std3__45__cpo5crendE
	.align		8
        /*0040*/ 	.dword	_ZN34_INTERNAL_06184a4c_4_k_cu_a12557464cuda3std3__436_GLOBAL__N__06184a4c_4_k_cu_a12557466ignoreE
	.align		8
        /*0048*/ 	.dword	_ZN34_INTERNAL_06184a4c_4_k_cu_a12557464cuda3std3__419piecewise_constructE
	.align		8
        /*0050*/ 	.dword	_ZN34_INTERNAL_06184a4c_4_k_cu_a12557464cuda3std3__48in_placeE
	.align		8
        /*0058*/ 	.dword	_ZN34_INTERNAL_06184a4c_4_k_cu_a12557464cuda3std3__420unreachable_sentinelE
	.align		8
        /*0060*/ 	.dword	_ZN34_INTERNAL_06184a4c_4_k_cu_a12557464cuda3std3__47nulloptE
	.align		8
        /*0068*/ 	.dword	_ZN34_INTERNAL_06184a4c_4_k_cu_a12557464cuda3std3__48unexpectE
	.align		8
        /*0070*/ 	.dword	_ZN34_INTERNAL_06184a4c_4_k_cu_a12557464cuda3std6ranges3__45__cpo4swapE
	.align		8
        /*0078*/ 	.dword	_ZN34_INTERNAL_06184a4c_4_k_cu_a12557464cuda3std6ranges3__45__cpo9iter_moveE
	.align		8
        /*0080*/ 	.dword	_ZN34_INTERNAL_06184a4c_4_k_cu_a12557464cuda3std6ranges3__45__cpo5beginE
	.align		8
        /*0088*/ 	.dword	_ZN34_INTERNAL_06184a4c_4_k_cu_a12557464cuda3std6ranges3__45__cpo3endE
	.align		8
        /*0090*/ 	.dword	_ZN34_INTERNAL_06184a4c_4_k_cu_a12557464cuda3std6ranges3__45__cpo6cbeginE
	.align		8
        /*0098*/ 	.dword	_ZN34_INTERNAL_06184a4c_4_k_cu_a12557464cuda3std6ranges3__45__cpo4cendE
	.align		8
        /*00a0*/ 	.dword	_ZN34_INTERNAL_06184a4c_4_k_cu_a12557464cuda3std6ranges3__45__cpo7advanceE
	.align		8
        /*00a8*/ 	.dword	_ZN34_INTERNAL_06184a4c_4_k_cu_a12557464cuda3std6ranges3__45__cpo9iter_swapE
	.align		8
        /*00b0*/ 	.dword	_ZN34_INTERNAL_06184a4c_4_k_cu_a12557464cuda3std6ranges3__45__cpo4nextE
	.align		8
        /*00b8*/ 	.dword	_ZN34_INTERNAL_06184a4c_4_k_cu_a12557464cuda3std6ranges3__45__cpo4prevE
	.align		8
        /*00c0*/ 	.dword	_ZN34_INTERNAL_06184a4c_4_k_cu_a12557464cuda3std6ranges3__45__cpo4dataE
	.align		8
        /*00c8*/ 	.dword	_ZN34_INTERNAL_06184a4c_4_k_cu_a12557464cuda3std6ranges3__45__cpo5cdataE
	.align		8
        /*00d0*/ 	.dword	_ZN34_INTERNAL_06184a4c_4_k_cu_a12557464cuda3std6ranges3__45__cpo4sizeE
	.align		8
        /*00d8*/ 	.dword	_ZN34_INTERNAL_06184a4c_4_k_cu_a12557464cuda3std6ranges3__45__cpo5ssizeE
	.align		8
        /*00e0*/ 	.dword	_ZN34_INTERNAL_06184a4c_4_k_cu_a12557464cuda3std6ranges3__45__cpo8distanceE
	.align		8
        /*00e8*/ 	.dword	_ZN34_INTERNAL_06184a4c_4_k_cu_a12557466thrust24THRUST_300001_SM_1000_NS8cuda_cub3parE
	.align		8
        /*00f0*/ 	.dword	_ZN34_INTERNAL_06184a4c_4_k_cu_a12557466thrust24THRUST_300001_SM_1000_NS8cuda_cub10par_nosyncE
	.align		8
        /*00f8*/ 	.dword	_ZN34_INTERNAL_06184a4c_4_k_cu_a12557466thrust24THRUST_300001_SM_1000_NS6system6detail10sequential3seqE
	.align		8
        /*0100*/ 	.dword	_ZN34_INTERNAL_06184a4c_4_k_cu_a12557466thrust24THRUST_300001_SM_1000_NS6system3cpp3parE
	.align		8
        /*0108*/ 	.dword	_ZN34_INTERNAL_06184a4c_4_k_cu_a12557466thrust24THRUST_300001_SM_1000_NS12placeholders2_1E
	.align		8
        /*0110*/ 	.dword	_ZN34_INTERNAL_06184a4c_4_k_cu_a12557466thrust24THRUST_300001_SM_1000_NS12placeholders2_2E
	.align		8
        /*0118*/ 	.dword	_ZN34_INTERNAL_06184a4c_4_k_cu_a12557466thrust24THRUST_300001_SM_1000_NS12placeholders2_3E
	.align		8
        /*0120*/ 	.dword	_ZN34_INTERNAL_06184a4c_4_k_cu_a12557466thrust24THRUST_300001_SM_1000_NS12placeholders2_4E
	.align		8
        /*0128*/ 	.dword	_ZN34_INTERNAL_06184a4c_4_k_cu_a12557466thrust24THRUST_300001_SM_1000_NS12placeholders2_5E
	.align		8
        /*0130*/ 	.dword	_ZN34_INTERNAL_06184a4c_4_k_cu_a12557466thrust24THRUST_300001_SM_1000_NS12placeholders2_6E
	.align		8
        /*0138*/ 	.dword	_ZN34_INTERNAL_06184a4c_4_k_cu_a12557466thrust24THRUST_300001_SM_1000_NS12placeholders2_7E
	.align		8
        /*0140*/ 	.dword	_ZN34_INTERNAL_06184a4c_4_k_cu_a12557466thrust24THRUST_300001_SM_1000_NS12placeholders2_8E
	.align		8
        /*0148*/ 	.dword	_ZN34_INTERNAL_06184a4c_4_k_cu_a12557466thrust24THRUST_300001_SM_1000_NS12placeholders2_9E
	.align		8
        /*0150*/ 	.dword	_ZN34_INTERNAL_06184a4c_4_k_cu_a12557466thrust24THRUST_300001_SM_1000_NS12placeholders3_10E
	.align		8
        /*0158*/ 	.dword	_ZN34_INTERNAL_06184a4c_4_k_cu_a12557466thrust24THRUST_300001_SM_1000_NS3seqE
	.align		8
        /*0160*/ 	.dword	_ZN34_INTERNAL_06184a4c_4_k_cu_a12557466thrust24THRUST_300001_SM_1000_NS6deviceE


//--------------------- .text._ZN3cub18CUB_300001_SM_10006detail11EmptyKernelIvEEvv --------------------------
	.section	.text._ZN3cub18CUB_300001_SM_10006detail11EmptyKernelIvEEvv,"ax",@progbits
	.align	128
        .global         _ZN3cub18CUB_300001_SM_10006detail11EmptyKernelIvEEvv
        .type           _ZN3cub18CUB_300001_SM_10006detail11EmptyKernelIvEEvv,@function
        .size           _ZN3cub18CUB_300001_SM_10006detail11EmptyKernelIvEEvv,(.L_x_7 - _ZN3cub18CUB_300001_SM_10006detail11EmptyKernelIvEEvv)
        .other          _ZN3cub18CUB_300001_SM_10006detail11EmptyKernelIvEEvv,@"STO_CUDA_ENTRY STV_DEFAULT"
_ZN3cub18CUB_300001_SM_10006detail11EmptyKernelIvEEvv:
.text._ZN3cub18CUB_300001_SM_10006detail11EmptyKernelIvEEvv:
[----:B------:R-:W-:Y:S01]  /*0000*/  LDC R1, c[0x0][0x37c] ;  /* 0x0000df00ff017b82 */ /* 0x000fe20000000800 */
[----:B------:R-:W-:Y:S05]  /*0010*/  EXIT ;  /* 0x000000000000794d */ /* 0x000fea0003800000 */
.L_x_0:
[----:B------:R-:W-:-:S00]  /*0020*/  BRA `(.L_x_0) ;  /* 0xfffffffc00fc7947 */ /* 0x000fc0000383ffff */
[----:B------:R-:W-:-:S00]  /*0030*/  NOP ;  /* 0x0000000000007918 */ /* 0x000fc00000000000 */
        /* <DEDUP_REMOVED lines=12> */
.L_x_7:


//--------------------- .text._Z7scatterPjiPiiiS_ --------------------------
	.section	.text._Z7scatterPjiPiiiS_,"ax",@progbits
	.align	128
        .global         _Z7scatterPjiPiiiS_
        .type           _Z7scatterPjiPiiiS_,@function
        .size           _Z7scatterPjiPiiiS_,(.L_x_8 - _Z7scatterPjiPiiiS_)
        .other          _Z7scatterPjiPiiiS_,@"STO_CUDA_ENTRY STV_DEFAULT"
_Z7scatterPjiPiiiS_:
.text._Z7scatterPjiPiiiS_:
[----:B------:R-:W-:Y:S01]  /*0000*/  LDC R1, c[0x0][0x37c] ;  /* 0x0000df00ff017b82 */ /* 0x000fe20000000800 */
[----:B------:R-:W0:Y:S07]  /*0010*/  S2R R0, SR_TID.X ;  /* 0x0000000000007919 */ /* 0x000e2e0000002100 */
[----:B------:R-:W0:Y:S01]  /*0020*/  S2UR UR6, SR_CTAID.X ;  /* 0x00000000000679c3 */ /* 0x000e220000002500 */
[----:B------:R-:W1:Y:S07]  /*0030*/  LDCU UR4, c[0x0][0x398] ;  /* 0x00007300ff0477ac */ /* 0x000e6e0008000800 */
[----:B------:R-:W0:Y:S02]  /*0040*/  LDC R5, c[0x0][0x360] ;  /* 0x0000d800ff057b82 */ /* 0x000e240000000800 */
[----:B0-----:R-:W-:-:S05]  /*0050*/  IMAD R5, R5, UR6, R0 ;  /* 0x0000000605057c24 */ /* 0x001fca000f8e0200 */
[----:B-1----:R-:W-:-:S13]  /*0060*/  ISETP.GE.AND P0, PT, R5, UR4, PT ;  /* 0x0000000405007c0c */ /* 0x002fda000bf06270 */
[----:B------:R-:W-:Y:S05]  /*0070*/  @P0 EXIT ;  /* 0x000000000000094d */ /* 0x000fea0003800000 */
[----:B------:R-:W0:Y:S01]  /*0080*/  LDC.64 R2, c[0x0][0x380] ;  /* 0x0000e000ff027b82 */ /* 0x000e220000000a00 */
[----:B------:R-:W1:Y:S01]  /*0090*/  LDCU.64 UR4, c[0x0][0x358] ;  /* 0x00006b00ff0477ac */ /* 0x000e620008000a00 */
[----:B------:R-:W2:Y:S06]  /*00a0*/  LDCU UR7, c[0x0][0x388] ;  /* 0x00007100ff0777ac */ /* 0x000eac0008000800 */
[----:B------:R-:W3:Y:S01]  /*00b0*/  LDC R9, c[0x0][0x39c] ;  /* 0x0000e700ff097b82 */ /* 0x000ee20000000800 */
[----:B0-----:R-:W-:-:S07]  /*00c0*/  IMAD.WIDE R2, R5, 0x4, R2 ;  /* 0x0000000405027825 */ /* 0x001fce00078e0202 */
[----:B------:R-:W0:Y:S01]  /*00d0*/  LDC.64 R4, c[0x0][0x390] ;  /* 0x0000e400ff047b82 */ /* 0x000e220000000a00 */
[----:B-1----:R-:W2:Y:S01]  /*00e0*/  LDG.E R0, desc[UR4][R2.64] ;  /* 0x0000000402007981 */ /* 0x002ea2000c1e1900 */
[----:B------:R-:W-:Y:S01]  /*00f0*/  HFMA2 R11, -RZ, RZ, 0, 5.9604644775390625e-08 ;  /* 0x00000001ff0b7431 */ /* 0x000fe200000001ff */
[----:B---3--:R-:W-:Y:S02]  /*0100*/  IADD3 R7, PT, PT, R9, -0x1, RZ ;  /* 0xffffffff09077810 */ /* 0x008fe40007ffe0ff */
[----:B--2---:R-:W-:-:S04]  /*0110*/  SHF.R.U32.HI R0, RZ, UR7, R0 ;  /* 0x00000007ff007c19 */ /* 0x004fc80008011600 */
[----:B------:R-:W-:-:S05]  /*0120*/  LOP3.LUT R0, R0, R7, RZ, 0xc0, !PT ;  /* 0x0000000700007212 */ /* 0x000fca00078ec0ff */
[----:B------:R-:W-:-:S04]  /*0130*/  IMAD R7, R9, UR6, R0 ;  /* 0x0000000609077c24 */ /* 0x000fc8000f8e0200 */
[----:B0-----:R-:W-:Y:S02]  /*0140*/  IMAD.WIDE.U32 R4, R7, 0x4, R4 ;  /* 0x0000000407047825 */ /* 0x001fe400078e0004 */
[----:B------:R-:W0:Y:S03]  /*0150*/  LDC.64 R6, c[0x0][0x3a0] ;  /* 0x0000e800ff067b82 */ /* 0x000e260000000a00 */
[----:B------:R-:W0:Y:S04]  /*0160*/  LDG.E R9, desc[UR4][R4.64] ;  /* 0x0000000404097981 */ /* 0x000e28000c1e1900 */
[----:B------:R-:W-:Y:S04]  /*0170*/  REDG.E.ADD.STRONG.GPU desc[UR4][R4.64], R11 ;  /* 0x0000000b0400798e */ /* 0x000fe8000c12e104 */
[----:B------:R-:W2:Y:S01]  /*0180*/  LDG.E R3, desc[UR4][R2.64] ;  /* 0x0000000402037981 */ /* 0x000ea2000c1e1900 */
[----:B0-----:R-:W-:-:S05]  /*0190*/  IMAD.WIDE R6, R9, 0x4, R6 ;  /* 0x0000000409067825 */ /* 0x001fca00078e0206 */
[----:B--2---:R-:W-:Y:S01]  /*01a0*/  STG.E desc[UR4][R6.64], R3 ;  /* 0x0000000306007986 */ /* 0x004fe2000c101904 */
[----:B------:R-:W-:Y:S05]  /*01b0*/  EXIT ;  /* 0x000000000000794d */ /* 0x000fea0003800000 */
.L_x_1:
        /* <DEDUP_REMOVED lines=12> */
.L_x_8:


//--------------------- .text._Z10addBlkSumsPiiS_ --------------------------
	.section	.text._Z10addBlkSumsPiiS_,"ax",@progbits
	.align	128
        .global         _Z10addBlkSumsPiiS_
        .type           _Z10addBlkSumsPiiS_,@function
        .size           _Z10addBlkSumsPiiS_,(.L_x_9 - _Z10addBlkSumsPiiS_)
        .other          _Z10addBlkSumsPiiS_,@"STO_CUDA_ENTRY STV_DEFAULT"
_Z10addBlkSumsPiiS_:
.text._Z10addBlkSumsPiiS_:
[----:B------:R-:W-:Y:S01]  /*0000*/  LDC R1, c[0x0][0x37c] ;  /* 0x0000df00ff017b82 */ /* 0x000fe20000000800 */
[----:B------:R-:W0:Y:S01]  /*0010*/  S2R R9, SR_CTAID.X ;  /* 0x0000000000097919 */ /* 0x000e220000002500 */
[----:B------:R-:W0:Y:S01]  /*0020*/  LDCU UR4, c[0x0][0x360] ;  /* 0x00006c00ff0477ac */ /* 0x000e220008000800 */
[----:B------:R-:W0:Y:S01]  /*0030*/  S2R R0, SR_TID.X ;  /* 0x0000000000007919 */ /* 0x000e220000002100 */
[----:B------:R-:W1:Y:S01]  /*0040*/  LDCU UR5, c[0x0][0x388] ;  /* 0x00007100ff0577ac */ /* 0x000e620008000800 */
[----:B0-----:R-:W-:-:S05]  /*0050*/  IMAD R7, R9, UR4, R0 ;  /* 0x0000000409077c24 */ /* 0x001fca000f8e0200 */
[----:B-1----:R-:W-:-:S04]  /*0060*/  ISETP.GE.AND P0, PT, R7, UR5, PT ;  /* 0x0000000507007c0c */ /* 0x002fc8000bf06270 */
[----:B------:R-:W-:-:S13]  /*0070*/  ISETP.EQ.OR P0, PT, R9, RZ, P0 ;  /* 0x000000ff0900720c */ /* 0x000fda0000702670 */
[----:B------:R-:W-:Y:S05]  /*0080*/  @P0 EXIT ;  /* 0x000000000000094d */ /* 0x000fea0003800000 */
[----:B------:R-:W0:Y:S01]  /*0090*/  LDC.64 R2, c[0x0][0x390] ;  /* 0x0000e400ff027b82 */ /* 0x000e220000000a00 */
[----:B------:R-:W1:Y:S01]  /*00a0*/  LDCU.64 UR4, c[0x0][0x358] ;  /* 0x00006b00ff0477ac */ /* 0x000e620008000a00 */
[----:B------:R-:W-:-:S06]  /*00b0*/  IADD3 R9, PT, PT, R9, -0x1, RZ ;  /* 0xffffffff09097810 */ /* 0x000fcc0007ffe0ff */
[----:B------:R-:W2:Y:S01]  /*00c0*/  LDC.64 R4, c[0x0][0x380] ;  /* 0x0000e000ff047b82 */ /* 0x000ea20000000a00 */
[----:B0-----:R-:W-:-:S06]  /*00d0*/  IMAD.WIDE.U32 R2, R9, 0x4, R2 ;  /* 0x0000000409027825 */ /* 0x001fcc00078e0002 */
[----:B-1----:R-:W3:Y:S01]  /*00e0*/  LDG.E R2, desc[UR4][R2.64] ;  /* 0x0000000402027981 */ /* 0x002ee2000c1e1900 */
[----:B--2---:R-:W-:-:S05]  /*00f0*/  IMAD.WIDE R4, R7, 0x4, R4 ;  /* 0x0000000407047825 */ /* 0x004fca00078e0204 */
[----:B------:R-:W3:Y:S02]  /*0100*/  LDG.E R7, desc[UR4][R4.64] ;  /* 0x0000000404077981 */ /* 0x000ee4000c1e1900 */
[----:B---3--:R-:W-:-:S05]  /*0110*/  IADD3 R7, PT, PT, R2, R7, RZ ;  /* 0x0000000702077210 */ /* 0x008fca0007ffe0ff */
[----:B------:R-:W-:Y:S01]  /*0120*/  STG.E desc[UR4][R4.64], R7 ;  /* 0x0000000704007986 */ /* 0x000fe2000c101904 */
[----:B------:R-:W-:Y:S05]  /*0130*/  EXIT ;  /* 0x000000000000794d */ /* 0x000fea0003800000 */
.L_x_2:
        /* <DEDUP_REMOVED lines=12> */
.L_x_9:


//--------------------- .text._Z13scanBlkKernelPiiS_S_ --------------------------
	.section	.text._Z13scanBlkKernelPiiS_S_,"ax",@progbits
	.align	128
        .global         _Z13scanBlkKernelPiiS_S_
        .type           _Z13scanBlkKernelPiiS_S_,@function
        .size           _Z13scanBlkKernelPiiS_S_,(.L_x_10 - _Z13scanBlkKernelPiiS_S_)
        .other          _Z13scanBlkKernelPiiS_S_,@"STO_CUDA_ENTRY STV_DEFAULT"
_Z13scanBlkKernelPiiS_S_:
.text._Z13scanBlkKernelPiiS_S_:
[----:B------:R-:W-:Y:S01]  /*0000*/  LDC R1, c[0x0][0x37c] ;  /* 0x0000df00ff017b82 */ /* 0x000fe20000000800 */
[----:B------:R-:W0:Y:S01]  /*0010*/  S2R R9, SR_CTAID.X ;  /* 0x0000000000097919 */ /* 0x000e220000002500 */
[----:B------:R-:W0:Y:S01]  /*0020*/  LDCU UR6, c[0x0][0x360] ;  /* 0x00006c00ff0677ac */ /* 0x000e220008000800 */
[----:B------:R-:W0:Y:S01]  /*0030*/  S2R R4, SR_TID.X ;  /* 0x0000000000047919 */ /* 0x000e220000002100 */
[----:B------:R-:W1:Y:S01]  /*0040*/  LDCU UR4, c[0x0][0x388] ;  /* 0x00007100ff0477ac */ /* 0x000e620008000800 */
[----:B------:R-:W2:Y:S01]  /*0050*/  LDCU.64 UR8, c[0x0][0x358] ;  /* 0x00006b00ff0877ac */ /* 0x000ea20008000a00 */
[----:B0-----:R-:W-:-:S05]  /*0060*/  IMAD R5, R9, UR6, R4 ;  /* 0x0000000609057c24 */ /* 0x001fca000f8e0204 */
[----:B-1----:R-:W-:-:S04]  /*0070*/  ISETP.GE.AND P0, PT, R5, UR4, PT ;  /* 0x0000000405007c0c */ /* 0x002fc8000bf06270 */
[----:B------:R-:W-:-:S13]  /*0080*/  ISETP.LT.OR P0, PT, R5, 0x1, P0 ;  /* 0x000000010500780c */ /* 0x000fda0000701670 */
[----:B------:R-:W0:Y:S01]  /*0090*/  @!P0 LDC.64 R2, c[0x0][0x380] ;  /* 0x0000e000ff028b82 */ /* 0x000e220000000a00 */
[----:B------:R-:W-:-:S04]  /*00a0*/  @!P0 VIADD R7, R5, 0xffffffff ;  /* 0xffffffff05078836 */ /* 0x000fc80000000000 */
[----:B0-----:R-:W-:-:S06]  /*00b0*/  @!P0 IMAD.WIDE.U32 R2, R7, 0x4, R2 ;  /* 0x0000000407028825 */ /* 0x001fcc00078e0002 */
[----:B--2---:R-:W2:Y:S01]  /*00c0*/  @!P0 LDG.E R3, desc[UR8][R2.64] ;  /* 0x0000000802038981 */ /* 0x004ea2000c1e1900 */
[----:B------:R-:W0:Y:S01]  /*00d0*/  S2UR UR5, SR_CgaCtaId ;  /* 0x00000000000579c3 */ /* 0x000e220000008800 */
[----:B------:R-:W-:Y:S01]  /*00e0*/  UMOV UR4, 0x400 ;  /* 0x0000040000047882 */ /* 0x000fe20000000000 */
[----:B------:R-:W-:Y:S02]  /*00f0*/  UISETP.GE.U32.AND UP0, UPT, UR6, 0x2, UPT ;  /* 0x000000020600788c */ /* 0x000fe4000bf06070 */
[----:B0-----:R-:W-:-:S06]  /*0100*/  ULEA UR4, UR5, UR4, 0x18 ;  /* 0x0000000405047291 */ /* 0x001fcc000f8ec0ff */
[----:B------:R-:W-:-:S05]  /*0110*/  LEA R0, R4, UR4, 0x2 ;  /* 0x0000000404007c11 */ /* 0x000fca000f8e10ff */
[----:B--2---:R0:W-:Y:S04]  /*0120*/  @!P0 STS [R0], R3 ;  /* 0x0000000300008388 */ /* 0x0041e80000000800 */
[----:B------:R0:W-:Y:S01]  /*0130*/  @P0 STS [R0], RZ ;  /* 0x000000ff00000388 */ /* 0x0001e20000000800 */
[----:B------:R-:W-:Y:S06]  /*0140*/  BAR.SYNC.DEFER_BLOCKING 0x0 ;  /* 0x0000000000007b1d */ /* 0x000fec0000010000 */
[----:B------:R-:W-:Y:S05]  /*0150*/  BRA.U !UP0, `(.L_x_3) ;  /* 0x0000000108387547 */ /* 0x000fea000b800000 */
[----:B------:R-:W-:-:S05]  /*0160*/  UMOV UR5, 0x1 ;  /* 0x0000000100057882 */ /* 0x000fca0000000000 */
.L_x_4:
[----:B------:R-:W-:Y:S01]  /*0170*/  ISETP.GE.U32.AND P0, PT, R4, UR5, PT ;  /* 0x0000000504007c0c */ /* 0x000fe2000bf06070 */
[----:B------:R-:W-:-:S12]  /*0180*/  IMAD.MOV.U32 R2, RZ, RZ, RZ ;  /* 0x000000ffff027224 */ /* 0x000fd800078e00ff */
[----:B0-----:R-:W-:Y:S01]  /*0190*/  @P0 VIADD R3, R4, -UR5 ;  /* 0x8000000504030c36 */ /* 0x001fe20008000000 */
[----:B------:R-:W-:-:S04]  /*01a0*/  USHF.L.U32 UR5, UR5, 0x1, URZ ;  /* 0x0000000105057899 */ /* 0x000fc800080006ff */
[----:B------:R-:W-:Y:S01]  /*01b0*/  @P0 LEA R3, R3, UR4, 0x2 ;  /* 0x0000000403030c11 */ /* 0x000fe2000f8e10ff */
[----:B------:R-:W-:-:S04]  /*01c0*/  UISETP.GE.U32.AND UP0, UPT, UR5, UR6, UPT ;  /* 0x000000060500728c */ /* 0x000fc8000bf06070 */
[----:B------:R-:W-:Y:S01]  /*01d0*/  @P0 LDS R2, [R3] ;  /* 0x0000000003020984 */ /* 0x000fe20000000800 */
[----:B------:R-:W-:Y:S06]  /*01e0*/  BAR.SYNC.DEFER_BLOCKING 0x0 ;  /* 0x0000000000007b1d */ /* 0x000fec0000010000 */
[----:B-1----:R-:W0:Y:S02]  /*01f0*/  LDS R7, [R0] ;  /* 0x0000000000077984 */ /* 0x002e240000000800 */
[----:B0-----:R-:W-:-:S05]  /*0200*/  IMAD.IADD R7, R7, 0x1, R2 ;  /* 0x0000000107077824 */ /* 0x001fca00078e0202 */
[----:B------:R1:W-:Y:S01]  /*0210*/  STS [R0], R7 ;  /* 0x0000000700007388 */ /* 0x0003e20000000800 */
[----:B------:R-:W-:Y:S06]  /*0220*/  BAR.SYNC.DEFER_BLOCKING 0x0 ;  /* 0x0000000000007b1d */ /* 0x000fec0000010000 */
[----:B------:R-:W-:Y:S05]  /*0230*/  BRA.U !UP0, `(.L_x_4) ;  /* 0xfffffffd08cc7547 */ /* 0x000fea000b83ffff */
.L_x_3:
[----:B------:R-:W2:Y:S01]  /*0240*/  LDCU UR5, c[0x0][0x388] ;  /* 0x00007100ff0577ac */ /* 0x000ea20008000800 */
[----:B------:R-:W3:Y:S01]  /*0250*/  LDCU.64 UR10, c[0x0][0x398] ;  /* 0x00007300ff0a77ac */ /* 0x000ee20008000a00 */
[----:B--2---:R-:W-:Y:S02]  /*0260*/  ISETP.GE.AND P1, PT, R5, UR5, PT ;  /* 0x0000000505007c0c */ /* 0x004fe4000bf26270 */
[----:B---3--:R-:W-:-:S04]  /*0270*/  ISETP.NE.U32.AND P0, PT, RZ, UR10, PT ;  /* 0x0000000aff007c0c */ /* 0x008fc8000bf05070 */
[----:B------:R-:W-:-:S07]  /*0280*/  ISETP.NE.AND.EX P0, PT, RZ, UR11, PT, P0 ;  /* 0x0000000bff007c0c */ /* 0x000fce000bf05300 */
[----:B-1----:R-:W1:Y:S01]  /*0290*/  @!P1 LDS R7, [R0] ;  /* 0x0000000000079984 */ /* 0x002e620000000800 */
[----:B0-----:R-:W0:Y:S02]  /*02a0*/  @!P1 LDC.64 R2, c[0x0][0x390] ;  /* 0x0000e400ff029b82 */ /* 0x001e240000000a00 */
[----:B0-----:R-:W-:-:S05]  /*02b0*/  @!P1 IMAD.WIDE R2, R5, 0x4, R2 ;  /* 0x0000000405029825 */ /* 0x001fca00078e0202 */
[----:B-1----:R0:W-:Y:S01]  /*02c0*/  @!P1 STG.E desc[UR8][R2.64], R7 ;  /* 0x0000000702009986 */ /* 0x0021e2000c101908 */
[----:B------:R-:W-:Y:S05]  /*02d0*/  @!P0 EXIT ;  /* 0x000000000000894d */ /* 0x000fea0003800000 */
[----:B------:R-:W-:Y:S01]  /*02e0*/  ULEA UR4, UR6, UR4, 0x2 ;  /* 0x0000000406047291 */ /* 0x000fe2000f8e10ff */
[----:B0-----:R-:W0:Y:S08]  /*02f0*/  LDC.64 R2, c[0x0][0x398] ;  /* 0x0000e600ff027b82 */ /* 0x001e300000000a00 */
[----:B------:R-:W1:Y:S01]  /*0300*/  LDS R5, [UR4+-0x4] ;  /* 0xfffffc04ff057984 */ /* 0x000e620008000800 */
[----:B0-----:R-:W-:-:S05]  /*0310*/  IMAD.WIDE.U32 R2, R9, 0x4, R2 ;  /* 0x0000000409027825 */ /* 0x001fca00078e0002 */
[----:B-1----:R-:W-:Y:S01]  /*0320*/  STG.E desc[UR8][R2.64], R5 ;  /* 0x0000000502007986 */ /* 0x002fe2000c101908 */
[----:B------:R-:W-:Y:S05]  /*0330*/  EXIT ;  /* 0x000000000000794d */ /* 0x000fea0003800000 */
.L_x_5:
        /* <DEDUP_REMOVED lines=12> */
.L_x_10:


//--------------------- .text._Z17computeHistKernelPjiPiii --------------------------
	.section	.text._Z17computeHistKernelPjiPiii,"ax",@progbits
	.align	128
        .global         _Z17computeHistKernelPjiPiii
        .type           _Z17computeHistKernelPjiPiii,@function
        .size           _Z17computeHistKernelPjiPiii,(.L_x_11 - _Z17computeHistKernelPjiPiii)
        .other          _Z17computeHistKernelPjiPiii,@"STO_CUDA_ENTRY STV_DEFAULT"
_Z17computeHistKernelPjiPiii:
.text._Z17computeHistKernelPjiPiii:
        /* <DEDUP_REMOVED lines=10> */
[----:B------:R-:W2:Y:S01]  /*00a0*/  LDCU.64 UR4, c[0x0][0x398] ;  /* 0x00007300ff0477ac */ /* 0x000ea20008000a00 */
[----:B0-----:R-:W-:-:S05]  /*00b0*/  IMAD.WIDE R2, R5, 0x4, R2 ;  /* 0x0000000405027825 */ /* 0x001fca00078e0202 */
[----:B------:R-:W0:Y:S01]  /*00c0*/  LDC R7, c[0x0][0x370] ;  /* 0x0000dc00ff077b82 */ /* 0x000e220000000800 */
[----:B-1----:R-:W3:Y:S01]  /*00d0*/  LDG.E R2, desc[UR6][R2.64] ;  /* 0x0000000602027981 */ /* 0x002ee2000c1e1900 */
[----:B--2---:R-:W-:Y:S01]  /*00e0*/  UIADD3 UR4, UPT, UPT, UR4, -0x1, URZ ;  /* 0xffffffff04047890 */ /* 0x004fe2000fffe0ff */
[----:B------:R-:W-:-:S05]  /*00f0*/  HFMA2 R9, -RZ, RZ, 0, 5.9604644775390625e-08 ;  /* 0x00000001ff097431 */ /* 0x000fca00000001ff */
[----:B------:R-:W1:Y:S01]  /*0100*/  LDC.64 R4, c[0x0][0x390] ;  /* 0x0000e400ff047b82 */ /* 0x000e620000000a00 */
[----:B---3--:R-:W-:-:S04]  /*0110*/  SHF.R.U32.HI R0, RZ, UR5, R2 ;  /* 0x00000005ff007c19 */ /* 0x008fc80008011602 */
[----:B------:R-:W-:-:S05]  /*0120*/  LOP3.LUT R0, R0, UR4, RZ, 0xc0, !PT ;  /* 0x0000000400007c12 */ /* 0x000fca000f8ec0ff */
[----:B0-----:R-:W-:-:S04]  /*0130*/  IMAD R7, R0, R7, UR8 ;  /* 0x0000000800077e24 */ /* 0x001fc8000f8e0207 */
[----:B-1----:R-:W-:-:S05]  /*0140*/  IMAD.WIDE.U32 R4, R7, 0x4, R4 ;  /* 0x0000000407047825 */ /* 0x002fca00078e0004 */
[----:B------:R-:W-:Y:S01]  /*0150*/  REDG.E.ADD.STRONG.GPU desc[UR6][R4.64], R9 ;  /* 0x000000090400798e */ /* 0x000fe2000c12e106 */
[----:B------:R-:W-:Y:S05]  /*0160*/  EXIT ;  /* 0x000000000000794d */ /* 0x000fea0003800000 */
.L_x_6:
        /* <DEDUP_REMOVED lines=9> */
.L_x_11:


//--------------------- .nv.shared._ZN3cub18CUB_300001_SM_10006detail11EmptyKernelIvEEvv --------------------------
	.section	.nv.shared._ZN3cub18CUB_300001_SM_10006detail11EmptyKernelIvEEvv,"aw",@nobits
	.sectionflags	@""
	.align	16
	.zero		1024


//--------------------- .nv.shared.reserved.0     --------------------------
	.section	.nv.shared.reserved.0,"aw",@nobits
	.weak		__nv_reservedSMEM_offset_0_alias
	.size		__nv_reservedSMEM_offset_0_alias, 0, 64
	.other		__nv_reservedSMEM_offset_0_alias,@"STO_CUDA_RESERVED_SHARED STV_DEFAULT"
__nv_reservedSMEM_offset_0_alias:
	.zero		0
	.zero		64


//--------------------- .nv.global                --------------------------
	.section	.nv.global,"aw",@nobits
.nv.global:
	.type		_ZN34_INTERNAL_06184a4c_4_k_cu_a12557466thrust24THRUST_300001_SM_1000_NS12placeholders2_8E,@object
	.size		_ZN34_INTERNAL_06184a4c_4_k_cu_a12557466thrust24THRUST_300001_SM_1000_NS12placeholders2_8E,(_ZN34_INTERNAL_06184a4c_4_k_cu_a12557464cuda3std3__436_GLOBAL__N__06184a4c_4_k_cu_a12557466ignoreE - _ZN34_INTERNAL_06184a4c_4_k_cu_a12557466thrust24THRUST_300001_SM_1000_NS12placeholders2_8E)
_ZN34_INTERNAL_06184a4c_4_k_cu_a12557466thrust24THRUST_300001_SM_1000_NS12placeholders2_8E:
	.zero		1
	.type		_ZN34_INTERNAL_06184a4c_4_k_cu_a12557464cuda3std3__436_GLOBAL__N__06184a4c_4_k_cu_a12557466ignoreE,@object
	.size		_ZN34_INTERNAL_06184a4c_4_k_cu_a12557464cuda3std3__436_GLOBAL__N__06184a4c_4_k_cu_a12557466ignoreE,(_ZN34_INTERNAL_06184a4c_4_k_cu_a12557464cuda3std6ranges3__45__cpo4dataE - _ZN34_INTERNAL_06184a4c_4_k_cu_a12557464cuda3std3__436_GLOBAL__N__06184a4c_4_k_cu_a12557466ignoreE)
_ZN34_INTERNAL_06184a4c_4_k_cu_a12557464cuda3std3__436_GLOBAL__N__06184a4c_4_k_cu_a12557466ignoreE:
	.zero		1
	.type		_ZN34_INTERNAL_06184a4c_4_k_cu_a12557464cuda3std6ranges3__45__cpo4dataE,@object
	.size		_ZN34_INTERNAL_06184a4c_4_k_cu_a12557464cuda3std6ranges3__45__cpo4dataE,(_ZN34_INTERNAL_06184a4c_4_k_cu_a12557466thrust24THRUST_300001_SM_1000_NS6system3cpp3parE - _ZN34_INTERNAL_06184a4c_4_k_cu_a12557464cuda3std6ranges3__45__cpo4dataE)
_ZN34_INTERNAL_06184a4c_4_k_cu_a12557464cuda3std6ranges3__45__cpo4dataE:
	.zero		1
	.type		_ZN34_INTERNAL_06184a4c_4_k_cu_a12557466thrust24THRUST_300001_SM_1000_NS6system3cpp3parE,@object
	.size		_ZN34_INTERNAL_06184a4c_4_k_cu_a12557466thrust24THRUST_300001_SM_1000_NS6system3cpp3parE,(_ZN34_INTERNAL_06184a4c_4_k_cu_a12557464cuda3std3__45__cpo5beginE - _ZN34_INTERNAL_06184a4c_4_k_cu_a12557466thrust24THRUST_300001_SM_1000_NS6system3cpp3parE)
_ZN34_INTERNAL_06184a4c_4_k_cu_a12557466thrust24THRUST_300001_SM_1000_NS6system3cpp3parE:
	.zero		1
	.type		_ZN34_INTERNAL_06184a4c_4_k_cu_a12557464cuda3std3__45__cpo5beginE,@object
	.size		_ZN34_INTERNAL_06184a4c_4_k_cu_a12557464cuda3std3__45__cpo5beginE,(_ZN34_INTERNAL_06184a4c_4_k_cu_a12557464cuda3std6ranges3__45__cpo5beginE - _ZN34_INTERNAL_06184a4c_4_k_cu_a12557464cuda3std3__45__cpo5beginE)
_ZN34_INTERNAL_06184a4c_4_k_cu_a12557464cuda3std3__45__cpo5beginE:
	.zero		1
	.type		_ZN34_INTERNAL_06184a4c_4_k_cu_a12557464cuda3std6ranges3__45__cpo5beginE,@object
	.size		_ZN34_INTERNAL_06184a4c_4_k_cu_a12557464cuda3std6ranges3__45__cpo5beginE,(_ZN34_INTERNAL_06184a4c_4_k_cu_a12557466thrust24THRUST_300001_SM_1000_NS6deviceE - _ZN34_INTERNAL_06184a4c_4_k_cu_a12557464cuda3std6ranges3__45__cpo5beginE)
_ZN34_INTERNAL_06184a4c_4_k_cu_a12557464cuda3std6ranges3__45__cpo5beginE:
	.zero		1
	.type		_ZN34_INTERNAL_06184a4c_4_k_cu_a12557466thrust24THRUST_300001_SM_1000_NS6deviceE,@object
	.size		_ZN34_INTERNAL_06184a4c_4_k_cu_a12557466thrust24THRUST_300001_SM_1000_NS6deviceE,(_ZN34_INTERNAL_06184a4c_4_k_cu_a12557464cuda3std3__47nulloptE - _ZN34_INTERNAL_06184a4c_4_k_cu_a12557466thrust24THRUST_300001_SM_1000_NS6deviceE)
_ZN34_INTERNAL_06184a4c_4_k_cu_a12557466thrust24THRUST_300001_SM_1000_NS6deviceE:
	.zero		1
	.type		_ZN34_INTERNAL_06184a4c_4_k_cu_a12557464cuda3std3__47nulloptE,@object
	.size		_ZN34_INTERNAL_06184a4c_4_k_cu_a12557464cuda3std3__47nulloptE,(_ZN34_INTERNAL_06184a4c_4_k_cu_a12557464cuda3std6ranges3__45__cpo8distanceE - _ZN34_INTERNAL_06184a4c_4_k_cu_a12557464cuda3std3__47nulloptE)
_ZN34_INTERNAL_06184a4c_4_k_cu_a12557464cuda3std3__47nulloptE:
	.zero		1
	.type		_ZN34_INTERNAL_06184a4c_4_k_cu_a12557464cuda3std6ranges3__45__cpo8distanceE,@object
	.size		_ZN34_INTERNAL_06184a4c_4_k_cu_a12557464cuda3std6ranges3__45__cpo8distanceE,(_ZN34_INTERNAL_06184a4c_4_k_cu_a12557466thrust24THRUST_300001_SM_1000_NS12placeholders2_4E - _ZN34_INTERNAL_06184a4c_4_k_cu_a12557464cuda3std6ranges3__45__cpo8distanceE)
_ZN34_INTERNAL_06184a4c_4_k_cu_a12557464cuda3std6ranges3__45__cpo8distanceE:
	.zero		1
	.type		_ZN34_INTERNAL_06184a4c_4_k_cu_a12557466thrust24THRUST_300001_SM_1000_NS12placeholders2_4E,@object
	.size		_ZN34_INTERNAL_06184a4c_4_k_cu_a12557466thrust24THRUST_300001_SM_1000_NS12placeholders2_4E,(_ZN34_INTERNAL_06184a4c_4_k_cu_a12557464cuda3std3__45__cpo6rbeginE - _ZN34_INTERNAL_06184a4c_4_k_cu_a12557466thrust24THRUST_300001_SM_1000_NS12placeholders2_4E)
_ZN34_INTERNAL_06184a4c_4_k_cu_a12557466thrust24THRUST_300001_SM_1000_NS12placeholders2_4E:
	.zero		1
	.type		_ZN34_INTERNAL_06184a4c_4_k_cu_a12557464cuda3std3__45__cpo6rbeginE,@object
	.size		_ZN34_INTERNAL_06184a4c_4_k_cu_a12557464cuda3std3__45__cpo6rbeginE,(_ZN34_INTERNAL_06184a4c_4_k_cu_a12557464cuda3std6ranges3__45__cpo7advanceE - _ZN34_INTERNAL_06184a4c_4_k_cu_a12557464cuda3std3__45__cpo6rbeginE)
_ZN34_INTERNAL_06184a4c_4_k_cu_a12557464cuda3std3__45__cpo6rbeginE:
	.zero		1
	.type		_ZN34_INTERNAL_06184a4c_4_k_cu_a12557464cuda3std6ranges3__45__cpo7advanceE,@object
	.size		_ZN34_INTERNAL_06184a4c_4_k_cu_a12557464cuda3std6ranges3__45__cpo7advanceE,(_ZN34_INTERNAL_06184a4c_4_k_cu_a12557466thrust24THRUST_300001_SM_1000_NS12placeholders3_10E - _ZN34_INTERNAL_06184a4c_4_k_cu_a12557464cuda3std6ranges3__45__cpo7advanceE)
_ZN34_INTERNAL_06184a4c_4_k_cu_a12557464cuda3std6ranges3__45__cpo7advanceE:
	.zero		1
	.type		_ZN34_INTERNAL_06184a4c_4_k_cu_a12557466thrust24THRUST_300001_SM_1000_NS12placeholders3_10E,@object
	.size		_ZN34_INTERNAL_06184a4c_4_k_cu_a12557466thrust24THRUST_300001_SM_1000_NS12placeholders3_10E,(_ZN34_INTERNAL_06184a4c_4_k_cu_a12557464cuda3std3__48in_placeE - _ZN34_INTERNAL_06184a4c_4_k_cu_a12557466thrust24THRUST_300001_SM_1000_NS12placeholders3_10E)
_ZN34_INTERNAL_06184a4c_4_k_cu_a12557466thrust24THRUST_300001_SM_1000_NS12placeholders3_10E:
	.zero		1
	.type		_ZN34_INTERNAL_06184a4c_4_k_cu_a12557464cuda3std3__48in_placeE,@object
	.size		_ZN34_INTERNAL_06184a4c_4_k_cu_a12557464cuda3std3__48in_placeE,(_ZN34_INTERNAL_06184a4c_4_k_cu_a12557464cuda3std6ranges3__45__cpo4sizeE - _ZN34_INTERNAL_06184a4c_4_k_cu_a12557464cuda3std3__48in_placeE)
_ZN34_INTERNAL_06184a4c_4_k_cu_a12557464cuda3std3__48in_placeE:
	.zero		1
	.type		_ZN34_INTERNAL_06184a4c_4_k_cu_a12557464cuda3std6ranges3__45__cpo4sizeE,@object
	.size		_ZN34_INTERNAL_06184a4c_4_k_cu_a12557464cuda3std6ranges3__45__cpo4sizeE,(_ZN34_INTERNAL_06184a4c_4_k_cu_a12557466thrust24THRUST_300001_SM_1000_NS12placeholders2_2E - _ZN34_INTERNAL_06184a4c_4_k_cu_a12557464cuda3std6ranges3__45__cpo4sizeE)
_ZN34_INTERNAL_06184a4c_4_k_cu_a12557464cuda3std6ranges3__45__cpo4sizeE:
	.zero		1
	.type		_ZN34_INTERNAL_06184a4c_4_k_cu_a12557466thrust24THRUST_300001_SM_1000_NS12placeholders2_2E,@object
	.size		_ZN34_INTERNAL_06184a4c_4_k_cu_a12557466thrust24THRUST_300001_SM_1000_NS12placeholders2_2E,(_ZN34_INTERNAL_06184a4c_4_k_cu_a12557464cuda3std3__45__cpo6cbeginE - _ZN34_INTERNAL_06184a4c_4_k_cu_a12557466thrust24THRUST_300001_SM_1000_NS12placeholders2_2E)
_ZN34_INTERNAL_06184a4c_4_k_cu_a12557466thrust24THRUST_300001_SM_1000_NS12placeholders2_2E:
	.zero		1
	.type		_ZN34_INTERNAL_06184a4c_4_k_cu_a12557464cuda3std3__45__cpo6cbeginE,@object
	.size		_ZN34_INTERNAL_06184a4c_4_k_cu_a12557464cuda3std3__45__cpo6cbeginE,(_ZN34_INTERNAL_06184a4c_4_k_cu_a12557464cuda3std6ranges3__45__cpo6cbeginE - _ZN34_INTERNAL_06184a4c_4_k_cu_a12557464cuda3std3__45__cpo6cbeginE)
_ZN34_INTERNAL_06184a4c_4_k_cu_a12557464cuda3std3__45__cpo6cbeginE:
	.zero		1
	.type		_ZN34_INTERNAL_06184a4c_4_k_cu_a12557464cuda3std6ranges3__45__cpo6cbeginE,@object
	.size		_ZN34_INTERNAL_06184a4c_4_k_cu_a12557464cuda3std6ranges3__45__cpo6cbeginE,(_ZN34_INTERNAL_06184a4c_4_k_cu_a12557466thrust24THRUST_300001_SM_1000_NS12placeholders2_6E - _ZN34_INTERNAL_06184a4c_4_k_cu_a12557464cuda3std6ranges3__45__cpo6cbeginE)
_ZN34_INTERNAL_06184a4c_4_k_cu_a12557464cuda3std6ranges3__45__cpo6cbeginE:
	.zero		1
	.type		_ZN34_INTERNAL_06184a4c_4_k_cu_a12557466thrust24THRUST_300001_SM_1000_NS12placeholders2_6E,@object
	.size		_ZN34_INTERNAL_06184a4c_4_k_cu_a12557466thrust24THRUST_300001_SM_1000_NS12placeholders2_6E,(_ZN34_INTERNAL_06184a4c_4_k_cu_a12557464cuda3std3__45__cpo7crbeginE - _ZN34_INTERNAL_06184a4c_4_k_cu_a12557466thrust24THRUST_300001_SM_1000_NS12placeholders2_6E)
_ZN34_INTERNAL_06184a4c_4_k_cu_a12557466thrust24THRUST_300001_SM_1000_NS12placeholders2_6E:
	.zero		1
	.type		_ZN34_INTERNAL_06184a4c_4_k_cu_a12557464cuda3std3__45__cpo7crbeginE,@object
	.size		_ZN34_INTERNAL_06184a4c_4_k_cu_a12557464cuda3std3__45__cpo7crbeginE,(_ZN34_INTERNAL_06184a4c_4_k_cu_a12557464cuda3std6ranges3__45__cpo4nextE - _ZN34_INTERNAL_06184a4c_4_k_cu_a12557464cuda3std3__45__cpo7crbeginE)
_ZN34_INTERNAL_06184a4c_4_k_cu_a12557464cuda3std3__45__cpo7crbeginE:
	.zero		1
	.type		_ZN34_INTERNAL_06184a4c_4_k_cu_a12557464cuda3std6ranges3__45__cpo4nextE,@object
	.size		_ZN34_INTERNAL_06184a4c_4_k_cu_a12557464cuda3std6ranges3__45__cpo4nextE,(_ZN34_INTERNAL_06184a4c_4_k_cu_a12557464cuda3std6ranges3__45__cpo4swapE - _ZN34_INTERNAL_06184a4c_4_k_cu_a12557464cuda3std6ranges3__45__cpo4nextE)
_ZN34_INTERNAL_06184a4c_4_k_cu_a12557464cuda3std6ranges3__45__cpo4nextE:
	.zero		1
	.type		_ZN34_INTERNAL_06184a4c_4_k_cu_a12557464cuda3std6ranges3__45__cpo4swapE,@object
	.size		_ZN34_INTERNAL_06184a4c_4_k_cu_a12557464cuda3std6ranges3__45__cpo4swapE,(_ZN34_INTERNAL_06184a4c_4_k_cu_a12557466thrust24THRUST_300001_SM_1000_NS8cuda_cub10par_nosyncE - _ZN34_INTERNAL_06184a4c_4_k_cu_a12557464cuda3std6ranges3__45__cpo4swapE)
_ZN34_INTERNAL_06184a4c_4_k_cu_a12557464cuda3std6ranges3__45__cpo4swapE:
	.zero		1
	.type		_ZN34_INTERNAL_06184a4c_4_k_cu_a12557466thrust24THRUST_300001_SM_1000_NS8cuda_cub10par_nosyncE,@object
	.size		_ZN34_INTERNAL_06184a4c_4_k_cu_a12557466thrust24THRUST_300001_SM_1000_NS8cuda_cub10par_nosyncE,(_ZN34_INTERNAL_06184a4c_4_k_cu_a12557466thrust24THRUST_300001_SM_1000_NS3seqE - _ZN34_INTERNAL_06184a4c_4_k_cu_a12557466thrust24THRUST_300001_SM_1000_NS8cuda_cub10par_nosyncE)
_ZN34_INTERNAL_06184a4c_4_k_cu_a12557466thrust24THRUST_300001_SM_1000_NS8cuda_cub10par_nosyncE:
	.zero		1
	.type		_ZN34_INTERNAL_06184a4c_4_k_cu_a12557466thrust24THRUST_300001_SM_1000_NS3seqE,@object
	.size		_ZN34_INTERNAL_06184a4c_4_k_cu_a12557466thrust24THRUST_300001_SM_1000_NS3seqE,(_ZN34_INTERNAL_06184a4c_4_k_cu_a12557464cuda3std3__420unreachable_sentinelE - _ZN34_INTERNAL_06184a4c_4_k_cu_a12557466thrust24THRUST_300001_SM_1000_NS3seqE)
_ZN34_INTERNAL_06184a4c_4_k_cu_a12557466thrust24THRUST_300001_SM_1000_NS3seqE:
	.zero		1
	.type		_ZN34_INTERNAL_06184a4c_4_k_cu_a12557464cuda3std3__420unreachable_sentinelE,@object
	.size		_ZN34_INTERNAL_06184a4c_4_k_cu_a12557464cuda3std3__420unreachable_sentinelE,(_ZN34_INTERNAL_06184a4c_4_k_cu_a12557464cuda3std6ranges3__45__cpo5ssizeE - _ZN34_INTERNAL_06184a4c_4_k_cu_a12557464cuda3std3__420unreachable_sentinelE)
_ZN34_INTERNAL_06184a4c_4_k_cu_a12557464cuda3std3__420unreachable_sentinelE:
	.zero		1
	.type		_ZN34_INTERNAL_06184a4c_4_k_cu_a12557464cuda3std6ranges3__45__cpo5ssizeE,@object
	.size		_ZN34_INTERNAL_06184a4c_4_k_cu_a12557464cuda3std6ranges3__45__cpo5ssizeE,(_ZN34_INTERNAL_06184a4c_4_k_cu_a12557466thrust24THRUST_300001_SM_1000_NS12placeholders2_3E - _ZN34_INTERNAL_06184a4c_4_k_cu_a12557464cuda3std6ranges3__45__cpo5ssizeE)
_ZN34_INTERNAL_06184a4c_4_k_cu_a12557464cuda3std6ranges3__45__cpo5ssizeE:
	.zero		1
	.type		_ZN34_INTERNAL_06184a4c_4_k_cu_a12557466thrust24THRUST_300001_SM_1000_NS12placeholders2_3E,@object
	.size		_ZN34_INTERNAL_06184a4c_4_k_cu_a12557466thrust24THRUST_300001_SM_1000_NS12placeholders2_3E,(_ZN34_INTERNAL_06184a4c_4_k_cu_a12557464cuda3std3__45__cpo4cendE - _ZN34_INTERNAL_06184a4c_4_k_cu_a12557466thrust24THRUST_300001_SM_1000_NS12placeholders2_3E)
_ZN34_INTERNAL_06184a4c_4_k_cu_a12557466thrust24THRUST_300001_SM_1000_NS12placeholders2_3E:
	.zero		1
	.type		_ZN34_INTERNAL_06184a4c_4_k_cu_a12557464cuda3std3__45__cpo4cendE,@object
	.size		_ZN34_INTERNAL_06184a4c_4_k_cu_a12557464cuda3std3__45__cpo4cendE,(_ZN34_INTERNAL_06184a4c_4_k_cu_a12557464cuda3std6ranges3__45__cpo4cendE - _ZN34_INTERNAL_06184a4c_4_k_cu_a12557464cuda3std3__45__cpo4cendE)
_ZN34_INTERNAL_06184a4c_4_k_cu_a12557464cuda3std3__45__cpo4cendE:
	.zero		1
	.type		_ZN34_INTERNAL_06184a4c_4_k_cu_a12557464cuda3std6ranges3__45__cpo4cendE,@object
	.size		_ZN34_INTERNAL_06184a4c_4_k_cu_a12557464cuda3std6ranges3__45__cpo4cendE,(_ZN34_INTERNAL_06184a4c_4_k_cu_a12557466thrust24THRUST_300001_SM_1000_NS12placeholders2_7E - _ZN34_INTERNAL_06184a4c_4_k_cu_a12557464cuda3std6ranges3__45__cpo4cendE)
_ZN34_INTERNAL_06184a4c_4_k_cu_a12557464cuda3std6ranges3__45__cpo4cendE:
	.zero		1
	.type		_ZN34_INTERNAL_06184a4c_4_k_cu_a12557466thrust24THRUST_300001_SM_1000_NS12placeholders2_7E,@object
	.size		_ZN34_INTERNAL_06184a4c_4_k_cu_a12557466thrust24THRUST_300001_SM_1000_NS12placeholders2_7E,(_ZN34_INTERNAL_06184a4c_4_k_cu_a12557464cuda3std3__45__cpo5crendE - _ZN34_INTERNAL_06184a4c_4_k_cu_a12557466thrust24THRUST_300001_SM_1000_NS12placeholders2_7E)
_ZN34_INTERNAL_06184a4c_4_k_cu_a12557466thrust24THRUST_300001_SM_1000_NS12placeholders2_7E:
	.zero		1
	.type		_ZN34_INTERNAL_06184a4c_4_k_cu_a12557464cuda3std3__45__cpo5crendE,@object
	.size		_ZN34_INTERNAL_06184a4c_4_k_cu_a12557464cuda3std3__45__cpo5crendE,(_ZN34_INTERNAL_06184a4c_4_k_cu_a12557464cuda3std6ranges3__45__cpo4prevE - _ZN34_INTERNAL_06184a4c_4_k_cu_a12557464cuda3std3__45__cpo5crendE)
_ZN34_INTERNAL_06184a4c_4_k_cu_a12557464cuda3std3__45__cpo5crendE:
	.zero		1
	.type		_ZN34_INTERNAL_06184a4c_4_k_cu_a12557464cuda3std6ranges3__45__cpo4prevE,@object
	.size		_ZN34_INTERNAL_06184a4c_4_k_cu_a12557464cuda3std6ranges3__45__cpo4prevE,(_ZN34_INTERNAL_06184a4c_4_k_cu_a12557464cuda3std6ranges3__45__cpo9iter_moveE - _ZN34_INTERNAL_06184a4c_4_k_cu_a12557464cuda3std6ranges3__45__cpo4prevE)
_ZN34_INTERNAL_06184a4c_4_k_cu_a12557464cuda3std6ranges3__45__cpo4prevE:
	.zero		1
	.type		_ZN34_INTERNAL_06184a4c_4_k_cu_a12557464cuda3std6ranges3__45__cpo9iter_moveE,@object
	.size		_ZN34_INTERNAL_06184a4c_4_k_cu_a12557464cuda3std6ranges3__45__cpo9iter_moveE,(_ZN34_INTERNAL_06184a4c_4_k_cu_a12557466thrust24THRUST_300001_SM_1000_NS6system6detail10sequential3seqE - _ZN34_INTERNAL_06184a4c_4_k_cu_a12557464cuda3std6ranges3__45__cpo9iter_moveE)
_ZN34_INTERNAL_06184a4c_4_k_cu_a12557464cuda3std6ranges3__45__cpo9iter_moveE:
	.zero		1
	.type		_ZN34_INTERNAL_06184a4c_4_k_cu_a12557466thrust24THRUST_300001_SM_1000_NS6system6detail10sequential3seqE,@object
	.size		_ZN34_INTERNAL_06184a4c_4_k_cu_a12557466thrust24THRUST_300001_SM_1000_NS6system6detail10sequential3seqE,(_ZN34_INTERNAL_06184a4c_4_k_cu_a12557466thrust24THRUST_300001_SM_1000_NS12placeholders2_9E - _ZN34_INTERNAL_06184a4c_4_k_cu_a12557466thrust24THRUST_300001_SM_1000_NS6system6detail10sequential3seqE)
_ZN34_INTERNAL_06184a4c_4_k_cu_a12557466thrust24THRUST_300001_SM_1000_NS6system6detail10sequential3seqE:
	.zero		1
	.type		_ZN34_INTERNAL_06184a4c_4_k_cu_a12557466thrust24THRUST_300001_SM_1000_NS12placeholders2_9E,@object
	.size		_ZN34_INTERNAL_06184a4c_4_k_cu_a12557466thrust24THRUST_300001_SM_1000_NS12placeholders2_9E,(_ZN34_INTERNAL_06184a4c_4_k_cu_a12557464cuda3std3__419piecewise_constructE - _ZN34_INTERNAL_06184a4c_4_k_cu_a12557466thrust24THRUST_300001_SM_1000_NS12placeholders2_9E)
_ZN34_INTERNAL_06184a4c_4_k_cu_a12557466thrust24THRUST_300001_SM_1000_NS12placeholders2_9E:
	.zero		1
	.type		_ZN34_INTERNAL_06184a4c_4_k_cu_a12557464cuda3std3__419piecewise_constructE,@object
	.size		_ZN34_INTERNAL_06184a4c_4_k_cu_a12557464cuda3std3__419piecewise_constructE,(_ZN34_INTERNAL_06184a4c_4_k_cu_a12557464cuda3std6ranges3__45__cpo5cdataE - _ZN34_INTERNAL_06184a4c_4_k_cu_a12557464cuda3std3__419piecewise_constructE)
_ZN34_INTERNAL_06184a4c_4_k_cu_a12557464cuda3std3__419piecewise_constructE:
	.zero		1
	.type		_ZN34_INTERNAL_06184a4c_4_k_cu_a12557464cuda3std6ranges3__45__cpo5cdataE,@object
	.size		_ZN34_INTERNAL_06184a4c_4_k_cu_a12557464cuda3std6ranges3__45__cpo5cdataE,(_ZN34_INTERNAL_06184a4c_4_k_cu_a12557466thrust24THRUST_300001_SM_1000_NS12placeholders2_1E - _ZN34_INTERNAL_06184a4c_4_k_cu_a12557464cuda3std6ranges3__45__cpo5cdataE)
_ZN34_INTERNAL_06184a4c_4_k_cu_a12557464cuda3std6ranges3__45__cpo5cdataE:
	.zero		1
	.type		_ZN34_INTERNAL_06184a4c_4_k_cu_a12557466thrust24THRUST_300001_SM_1000_NS12placeholders2_1E,@object
	.size		_ZN34_INTERNAL_06184a4c_4_k_cu_a12557466thrust24THRUST_300001_SM_1000_NS12placeholders2_1E,(_ZN34_INTERNAL_06184a4c_4_k_cu_a12557464cuda3std3__45__cpo3endE - _ZN34_INTERNAL_06184a4c_4_k_cu_a12557466thrust24THRUST_300001_SM_1000_NS12placeholders2_1E)
_ZN34_INTERNAL_06184a4c_4_k_cu_a12557466thrust24THRUST_300001_SM_1000_NS12placeholders2_1E:
	.zero		1
	.type		_ZN34_INTERNAL_06184a4c_4_k_cu_a12557464cuda3std3__45__cpo3endE,@object
	.size		_ZN34_INTERNAL_06184a4c_4_k_cu_a12557464cuda3std3__45__cpo3endE,(_ZN34_INTERNAL_06184a4c_4_k_cu_a12557464cuda3std6ranges3__45__cpo3endE - _ZN34_INTERNAL_06184a4c_4_k_cu_a12557464cuda3std3__45__cpo3endE)
_ZN34_INTERNAL_06184a4c_4_k_cu_a12557464cuda3std3__45__cpo3endE:
	.zero		1
	.type		_ZN34_INTERNAL_06184a4c_4_k_cu_a12557464cuda3std6ranges3__45__cpo3endE,@object
	.size		_ZN34_INTERNAL_06184a4c_4_k_cu_a12557464cuda3std6ranges3__45__cpo3endE,(_ZN34_INTERNAL_06184a4c_4_k_cu_a12557466thrust24THRUST_300001_SM_1000_NS12placeholders2_5E - _ZN34_INTERNAL_06184a4c_4_k_cu_a12557464cuda3std6ranges3__45__cpo3endE)
_ZN34_INTERNAL_06184a4c_4_k_cu_a12557464cuda3std6ranges3__45__cpo3endE:
	.zero		1
	.type		_ZN34_INTERNAL_06184a4c_4_k_cu_a12557466thrust24THRUST_300001_SM_1000_NS12placeholders2_5E,@object
	.size		_ZN34_INTERNAL_06184a4c_4_k_cu_a12557466thrust24THRUST_300001_SM_1000_NS12placeholders2_5E,(_ZN34_INTERNAL_06184a4c_4_k_cu_a12557464cuda3std3__45__cpo4rendE - _ZN34_INTERNAL_06184a4c_4_k_cu_a12557466thrust24THRUST_300001_SM_1000_NS12placeholders2_5E)
_ZN34_INTERNAL_06184a4c_4_k_cu_a12557466thrust24THRUST_300001_SM_1000_NS12placeholders2_5E:
	.zero		1
	.type		_ZN34_INTERNAL_06184a4c_4_k_cu_a12557464cuda3std3__45__cpo4rendE,@object
	.size		_ZN34_INTERNAL_06184a4c_4_k_cu_a12557464cuda3std3__45__cpo4rendE,(_ZN34_INTERNAL_06184a4c_4_k_cu_a12557464cuda3std6ranges3__45__cpo9iter_swapE - _ZN34_INTERNAL_06184a4c_4_k_cu_a12557464cuda3std3__45__cpo4rendE)
_ZN34_INTERNAL_06184a4c_4_k_cu_a12557464cuda3std3__45__cpo4rendE:
	.zero		1
	.type		_ZN34_INTERNAL_06184a4c_4_k_cu_a12557464cuda3std6ranges3__45__cpo9iter_swapE,@object
	.size		_ZN34_INTERNAL_06184a4c_4_k_cu_a12557464cuda3std6ranges3__45__cpo9iter_swapE,(_ZN34_INTERNAL_06184a4c_4_k_cu_a12557464cuda3std3__48unexpectE - _ZN34_INTERNAL_06184a4c_4_k_cu_a12557464cuda3std6ranges3__45__cpo9iter_swapE)
_ZN34_INTERNAL_06184a4c_4_k_cu_a12557464cuda3std6ranges3__45__cpo9iter_swapE:
	.zero		1
	.type		_ZN34_INTERNAL_06184a4c_4_k_cu_a12557464cuda3std3__48unexpectE,@object
	.size		_ZN34_INTERNAL_06184a4c_4_k_cu_a12557464cuda3std3__48unexpectE,(_ZN34_INTERNAL_06184a4c_4_k_cu_a12557466thrust24THRUST_300001_SM_1000_NS8cuda_cub3parE - _ZN34_INTERNAL_06184a4c_4_k_cu_a12557464cuda3std3__48unexpectE)
_ZN34_INTERNAL_06184a4c_4_k_cu_a12557464cuda3std3__48unexpectE:
	.zero		1
	.type		_ZN34_INTERNAL_06184a4c_4_k_cu_a12557466thrust24THRUST_300001_SM_1000_NS8cuda_cub3parE,@object
	.size		_ZN34_INTERNAL_06184a4c_4_k_cu_a12557466thrust24THRUST_300001_SM_1000_NS8cuda_cub3parE,(.L_29 - _ZN34_INTERNAL_06184a4c_4_k_cu_a12557466thrust24THRUST_300001_SM_1000_NS8cuda_cub3parE)
_ZN34_INTERNAL_06184a4c_4_k_cu_a12557466thrust24THRUST_300001_SM_1000_NS8cuda_cub3parE:
	.zero		1
.L_29:


//--------------------- .nv.shared._Z7scatterPjiPiiiS_ --------------------------
	.section	.nv.shared._Z7scatterPjiPiiiS_,"aw",@nobits
	.sectionflags	@""
	.align	16
	.zero		1024


//--------------------- .nv.shared._Z10addBlkSumsPiiS_ --------------------------
	.section	.nv.shared._Z10addBlkSumsPiiS_,"aw",@nobits
	.sectionflags	@""
	.align	16
	.zero		1024


//--------------------- .nv.shared._Z13scanBlkKernelPiiS_S_ --------------------------
	.section	.nv.shared._Z13scanBlkKernelPiiS_S_,"aw",@nobits
	.sectionflags	@""
	.align	16
	.zero		1024


//--------------------- .nv.shared._Z17computeHistKernelPjiPiii --------------------------
	.section	.nv.shared._Z17computeHistKernelPjiPiii,"aw",@nobits
	.sectionflags	@""
	.align	16
	.zero		1024


//--------------------- .nv.constant0._ZN3cub18CUB_300001_SM_10006detail11EmptyKernelIvEEvv --------------------------
	.section	.nv.constant0._ZN3cub18CUB_300001_SM_10006detail11EmptyKernelIvEEvv,"a",@progbits
	.sectionflags	@""
	.align	4
.nv.constant0._ZN3cub18CUB_300001_SM_10006detail11EmptyKernelIvEEvv:
	.zero		896


//--------------------- .nv.constant0._Z7scatterPjiPiiiS_ --------------------------
	.section	.nv.constant0._Z7scatterPjiPiiiS_,"a",@progbits
	.sectionflags	@""
	.align	4
.nv.constant0._Z7scatterPjiPiiiS_:
	.zero		936


//--------------------- .nv.constant0._Z10addBlkSumsPiiS_ --------------------------
	.section	.nv.constant0._Z10addBlkSumsPiiS_,"a",@progbits
	.sectionflags	@""
	.align	4
.nv.constant0._Z10addBlkSumsPiiS_:
	.zero		920


//--------------------- .nv.constant0._Z13scanBlkKernelPiiS_S_ --------------------------
	.section	.nv.constant0._Z13scanBlkKernelPiiS_S_,"a",@progbits
	.sectionflags	@""
	.align	4
.nv.constant0._Z13scanBlkKernelPiiS_S_:
	.zero		928


//--------------------- .nv.constant0._Z17computeHistKernelPjiPiii --------------------------
	.section	.nv.constant0._Z17computeHistKernelPjiPiii,"a",@progbits
	.sectionflags	@""
	.align	4
.nv.constant0._Z17computeHistKernelPjiPiii:
	.zero		928


//--------------------- SYMBOLS --------------------------

	.type		.nv.reservedSmem.offset0,@object
	.size		.nv.reservedSmem.offset0,0x4
	.type		.nv.reservedSmem.cap,@object
	.size		.nv.reservedSmem.cap,0x4
